// auto-generated by cutlass_sweep.gemm — config: {"arch": "sm_100", "cluster_m": 2, "cluster_n": 1, "dtype": "fp16", "dtype_b": "fp16", "layout": "nt", "stages": 0, "tile_k": 128, "tile_m": 64, "tile_n": 32}
#include "cutlass/cutlass.h"
#include "cutlass/gemm/collective/collective_builder.hpp"
#include "cutlass/gemm/device/gemm_universal_adapter.h"
#include "cutlass/gemm/kernel/gemm_universal.hpp"
#include "cutlass/epilogue/collective/collective_builder.hpp"

using ElemA = cutlass::half_t;
using ElemB = cutlass::half_t;
using ElemCD = cutlass::half_t;
using Acc  = float;
using TileShape    = cute::Shape<cute::_64, cute::_32, cute::_128>;
using ClusterShape = cute::Shape<cute::_2, cute::_1, cute::_1>;

using CollectiveEpilogue = typename cutlass::epilogue::collective::CollectiveBuilder<
    cutlass::arch::Sm100, cutlass::arch::OpClassTensorOp,
    TileShape, ClusterShape,
    cutlass::epilogue::collective::EpilogueTileAuto,
    Acc, Acc,
    ElemCD, cutlass::layout::RowMajor, 128 / cutlass::sizeof_bits<ElemCD>::value,
    ElemCD, cutlass::layout::RowMajor, 128 / cutlass::sizeof_bits<ElemCD>::value,
    cutlass::epilogue::collective::EpilogueScheduleAuto
  >::CollectiveOp;

using CollectiveMainloop = typename cutlass::gemm::collective::CollectiveBuilder<
    cutlass::arch::Sm100, cutlass::arch::OpClassTensorOp,
    ElemA, cutlass::layout::RowMajor, 128 / cutlass::sizeof_bits<ElemA>::value,
    ElemB, cutlass::layout::ColumnMajor, 128 / cutlass::sizeof_bits<ElemB>::value,
    Acc,
    TileShape, ClusterShape,
    cutlass::gemm::collective::StageCountAutoCarveout<static_cast<int>(sizeof(typename CollectiveEpilogue::SharedStorage))>,
    cutlass::gemm::collective::KernelScheduleAuto
  >::CollectiveOp;

using GemmKernel = cutlass::gemm::kernel::GemmUniversal<
    cute::Shape<int,int,int,int>,
    CollectiveMainloop,
    CollectiveEpilogue
>;
using Gemm = cutlass::gemm::device::GemmUniversalAdapter<GemmKernel>;

// Force the device kernel symbol into the cubin without needing a host main.
auto* _anchor = &cutlass::device_kernel<GemmKernel>;


// ===== COMPILED SASS (sm_100a) =====

	.target	sm_100a

	.elftype	@"ET_EXEC"


//--------------------- .note.nv.tkinfo           --------------------------
	.section	.note.nv.tkinfo,"",@"SHT_NOTE"
	.sectionflags	@"SHF_NOTE_NV_TKINFO"
	.tkinfo
        /*0018*/ 	.word	0x00000002
        /*0030*/ 	.string	""
        /*0030*/ 	.string	"ptxas"
        /*0030*/ 	.string	"Cuda compilation tools, release 13.0, V13.0.88"
        /*0030*/ 	.string	"Build cuda_13.0.r13.0/compiler.36424714_0"
        /*0030*/ 	.string	"-arch sm_100a -m 64 "



//--------------------- .note.nv.cuinfo           --------------------------
	.section	.note.nv.cuinfo,"",@"SHT_NOTE"
	.sectionflags	@"SHF_NOTE_NV_CUINFO"
        /*0018*/ 	.short	0x0002
        /*001a*/ 	.short	0x0064
        /*001c*/ 	.short	0x0082
	.zero		2


//--------------------- .nv.info                  --------------------------
	.section	.nv.info,"",@"SHT_CUDA_INFO"
	.align	4


	//----- nvinfo : EIATTR_REGCOUNT
	.align		4
        /*0000*/ 	.byte	0x04, 0x2f
        /*0002*/ 	.short	(.L_19 - .L_18)
	.align		4
.L_18:
        /*0004*/ 	.word	index@(_ZN7cutlass13device_kernelINS_4gemm6kernel13GemmUniversalIN4cute5tupleIJiiiiEEENS1_10collective13CollectiveMmaINS1_35MainloopSm100TmaUmmaWarpSpecializedILi9ELi2ELi4ENS5_IJNS4_1CILi2EEENSA_ILi1EEESC_EEEEENS5_IJNSA_ILi64EEENSA_ILi32EEENSA_ILi128EEEEEENS_6half_tENS5_IJlSC_lEEESJ_SK_NS4_8TiledMMAINS4_8MMA_AtomIJNS4_20SM100_MMA_F16BF16_SSISJ_SJ_fLi64ELi32ELNS4_4UMMA5MajorE0ELSP_0ELNSO_7ScaleInE0ELSQ_0EEEEEENS4_6LayoutINS5_IJSC_SC_SC_EEENS5_IJNSA_ILi0EEESV_SV_EEEEENS5_IJNS4_10UnderscoreESY_SY_EEEEENS4_13SM90_TMA_LOADENS4_14ComposedLayoutINS4_7SwizzleILi3ELi4ELi3EEENS4_18smem_ptr_flag_bitsILi16EEENST_INS5_IJNSA_ILi8EEESF_EEENS5_IJSF_SC_EEEEEEEvNS4_8identityENS4_23SM90_TMA_LOAD_MULTICASTES1B_vS1C_EENS_8epilogue10collective18CollectiveEpilogueINS1F_23Sm100TmaWarpSpecializedILi2ELi1ELi16ELb1ELb0EEEJSI_NS5_IJNST_ISF_SC_EENST_ISG_SC_EEEEESJ_SK_SJ_SK_NS1F_6fusion15FusionCallbacksIS1J_NS1N_17LinearCombinationISJ_fSJ_fLNS_15FloatRoundStyleE2EEESI_S1M_JEEENS4_5SM1004TMEM4LOAD26SM100_TMEM_LOAD_16dp256b4xES11_NS12_INS13_ILi2ELi4ELi3EEES16_NST_INS5_IJS17_SG_EEENS5_IJSG_SC_EEEEEEENS4_17SM75_U32x4_LDSM_NENS4_14SM90_TMA_STOREES21_NS4_17SM90_U32x4_STSM_NENS4_39AutoVectorizingCopyWithAssumedAlignmentILi128EEEEEEvvEEEEvNT_6ParamsE)
        /*0008*/ 	.word	0x0000003d


	//----- nvinfo : EIATTR_FRAME_SIZE
	.align		4
.L_19:
        /*000c*/ 	.byte	0x04, 0x11
        /*000e*/ 	.short	(.L_21 - .L_20)
	.align		4
.L_20:
        /*0010*/ 	.word	index@($__internal_2_$__cuda_sm10x_tcgen05_guardrail_trap_unallocated_columns_being_dealloced)
        /*0014*/ 	.word	0x00000000


	//----- nvinfo : EIATTR_FRAME_SIZE
	.align		4
.L_21:
        /*0018*/ 	.byte	0x04, 0x11
        /*001a*/ 	.short	(.L_23 - .L_22)
	.align		4
.L_22:
        /*001c*/ 	.word	index@($__internal_1_$__cuda_sm10x_tcgen05_guardrail_trap_phase_invalid_during_alloc)
        /*0020*/ 	.word	0x00000000


	//----- nvinfo : EIATTR_FRAME_SIZE
	.align		4
.L_23:
        /*0024*/ 	.byte	0x04, 0x11
        /*0026*/ 	.short	(.L_25 - .L_24)
	.align		4
.L_24:
        /*0028*/ 	.word	index@($__internal_0_$__cuda_sm10x_tcgen05_guardrail_trap_col_being_dealloced_not_returned_by_alloc)
        /*002c*/ 	.word	0x00000000


	//----- nvinfo : EIATTR_FRAME_SIZE
	.align		4
.L_25:
        /*0030*/ 	.byte	0x04, 0x11
        /*0032*/ 	.short	(.L_27 - .L_26)
	.align		4
.L_26:
        /*0034*/ 	.word	index@(_ZN7cutlass13device_kernelINS_4gemm6kernel13GemmUniversalIN4cute5tupleIJiiiiEEENS1_10collective13CollectiveMmaINS1_35MainloopSm100TmaUmmaWarpSpecializedILi9ELi2ELi4ENS5_IJNS4_1CILi2EEENSA_ILi1EEESC_EEEEENS5_IJNSA_ILi64EEENSA_ILi32EEENSA_ILi128EEEEEENS_6half_tENS5_IJlSC_lEEESJ_SK_NS4_8TiledMMAINS4_8MMA_AtomIJNS4_20SM100_MMA_F16BF16_SSISJ_SJ_fLi64ELi32ELNS4_4UMMA5MajorE0ELSP_0ELNSO_7ScaleInE0ELSQ_0EEEEEENS4_6LayoutINS5_IJSC_SC_SC_EEENS5_IJNSA_ILi0EEESV_SV_EEEEENS5_IJNS4_10UnderscoreESY_SY_EEEEENS4_13SM90_TMA_LOADENS4_14ComposedLayoutINS4_7SwizzleILi3ELi4ELi3EEENS4_18smem_ptr_flag_bitsILi16EEENST_INS5_IJNSA_ILi8EEESF_EEENS5_IJSF_SC_EEEEEEEvNS4_8identityENS4_23SM90_TMA_LOAD_MULTICASTES1B_vS1C_EENS_8epilogue10collective18CollectiveEpilogueINS1F_23Sm100TmaWarpSpecializedILi2ELi1ELi16ELb1ELb0EEEJSI_NS5_IJNST_ISF_SC_EENST_ISG_SC_EEEEESJ_SK_SJ_SK_NS1F_6fusion15FusionCallbacksIS1J_NS1N_17LinearCombinationISJ_fSJ_fLNS_15FloatRoundStyleE2EEESI_S1M_JEEENS4_5SM1004TMEM4LOAD26SM100_TMEM_LOAD_16dp256b4xES11_NS12_INS13_ILi2ELi4ELi3EEES16_NST_INS5_IJS17_SG_EEENS5_IJSG_SC_EEEEEEENS4_17SM75_U32x4_LDSM_NENS4_14SM90_TMA_STOREES21_NS4_17SM90_U32x4_STSM_NENS4_39AutoVectorizingCopyWithAssumedAlignmentILi128EEEEEEvvEEEEvNT_6ParamsE)
        /*0038*/ 	.word	0x00000000


	//----- nvinfo : EIATTR_MIN_STACK_SIZE
	.align		4
.L_27:
        /*003c*/ 	.byte	0x04, 0x12
        /*003e*/ 	.short	(.L_29 - .L_28)
	.align		4
.L_28:
        /*0040*/ 	.word	index@(_ZN7cutlass13device_kernelINS_4gemm6kernel13GemmUniversalIN4cute5tupleIJiiiiEEENS1_10collective13CollectiveMmaINS1_35MainloopSm100TmaUmmaWarpSpecializedILi9ELi2ELi4ENS5_IJNS4_1CILi2EEENSA_ILi1EEESC_EEEEENS5_IJNSA_ILi64EEENSA_ILi32EEENSA_ILi128EEEEEENS_6half_tENS5_IJlSC_lEEESJ_SK_NS4_8TiledMMAINS4_8MMA_AtomIJNS4_20SM100_MMA_F16BF16_SSISJ_SJ_fLi64ELi32ELNS4_4UMMA5MajorE0ELSP_0ELNSO_7ScaleInE0ELSQ_0EEEEEENS4_6LayoutINS5_IJSC_SC_SC_EEENS5_IJNSA_ILi0EEESV_SV_EEEEENS5_IJNS4_10UnderscoreESY_SY_EEEEENS4_13SM90_TMA_LOADENS4_14ComposedLayoutINS4_7SwizzleILi3ELi4ELi3EEENS4_18smem_ptr_flag_bitsILi16EEENST_INS5_IJNSA_ILi8EEESF_EEENS5_IJSF_SC_EEEEEEEvNS4_8identityENS4_23SM90_TMA_LOAD_MULTICASTES1B_vS1C_EENS_8epilogue10collective18CollectiveEpilogueINS1F_23Sm100TmaWarpSpecializedILi2ELi1ELi16ELb1ELb0EEEJSI_NS5_IJNST_ISF_SC_EENST_ISG_SC_EEEEESJ_SK_SJ_SK_NS1F_6fusion15FusionCallbacksIS1J_NS1N_17LinearCombinationISJ_fSJ_fLNS_15FloatRoundStyleE2EEESI_S1M_JEEENS4_5SM1004TMEM4LOAD26SM100_TMEM_LOAD_16dp256b4xES11_NS12_INS13_ILi2ELi4ELi3EEES16_NST_INS5_IJS17_SG_EEENS5_IJSG_SC_EEEEEEENS4_17SM75_U32x4_LDSM_NENS4_14SM90_TMA_STOREES21_NS4_17SM90_U32x4_STSM_NENS4_39AutoVectorizingCopyWithAssumedAlignmentILi128EEEEEEvvEEEEvNT_6ParamsE)
        /*0044*/ 	.word	0x00000000
.L_29:


//--------------------- .nv.compat                --------------------------
	.section	.nv.compat,"",@"SHT_CUDA_COMPAT_INFO"
	.align	4
        /*0000*/ 	.byte	0x02, 0x09, 0x01, 0x00, 0x02, 0x02, 0x02, 0x00, 0x02, 0x05, 0x05, 0x00, 0x03, 0x07, 0x01, 0x01
        /*0010*/ 	.byte	0x02, 0x03, 0x01, 0x00, 0x02, 0x06, 0x01, 0x00, 0x04, 0x0b, 0x08, 0x00, 0x09, 0x00, 0x00, 0x00
        /*0020*/ 	.byte	0x00, 0x00, 0x00, 0x00


//--------------------- .nv.info._ZN7cutlass13device_kernelINS_4gemm6kernel13GemmUniversalIN4cute5tupleIJiiiiEEENS1_10collective13CollectiveMmaINS1_35MainloopSm100TmaUmmaWarpSpecializedILi9ELi2ELi4ENS5_IJNS4_1CILi2EEENSA_ILi1EEESC_EEEEENS5_IJNSA_ILi64EEENSA_ILi32EEENSA_ILi128EEEEEENS_6half_tENS5_IJlSC_lEEESJ_SK_NS4_8TiledMMAINS4_8MMA_AtomIJNS4_20SM100_MMA_F16BF16_SSISJ_SJ_fLi64ELi32ELNS4_4UMMA5MajorE0ELSP_0ELNSO_7ScaleInE0ELSQ_0EEEEEENS4_6LayoutINS5_IJSC_SC_SC_EEENS5_IJNSA_ILi0EEESV_SV_EEEEENS5_IJNS4_10UnderscoreESY_SY_EEEEENS4_13SM90_TMA_LOADENS4_14ComposedLayoutINS4_7SwizzleILi3ELi4ELi3EEENS4_18smem_ptr_flag_bitsILi16EEENST_INS5_IJNSA_ILi8EEESF_EEENS5_IJSF_SC_EEEEEEEvNS4_8identityENS4_23SM90_TMA_LOAD_MULTICASTES1B_vS1C_EENS_8epilogue10collective18CollectiveEpilogueINS1F_23Sm100TmaWarpSpecializedILi2ELi1ELi16ELb1ELb0EEEJSI_NS5_IJNST_ISF_SC_EENST_ISG_SC_EEEEESJ_SK_SJ_SK_NS1F_6fusion15FusionCallbacksIS1J_NS1N_17LinearCombinationISJ_fSJ_fLNS_15FloatRoundStyleE2EEESI_S1M_JEEENS4_5SM1004TMEM4LOAD26SM100_TMEM_LOAD_16dp256b4xES11_NS12_INS13_ILi2ELi4ELi3EEES16_NST_INS5_IJS17_SG_EEENS5_IJSG_SC_EEEEEEENS4_17SM75_U32x4_LDSM_NENS4_14SM90_TMA_STOREES21_NS4_17SM90_U32x4_STSM_NENS4_39AutoVectorizingCopyWithAssumedAlignmentILi128EEEEEEvvEEEEvNT_6ParamsE --------------------------
	.section	.nv.info._ZN7cutlass13device_kernelINS_4gemm6kernel13GemmUniversalIN4cute5tupleIJiiiiEEENS1_10collective13CollectiveMmaINS1_35MainloopSm100TmaUmmaWarpSpecializedILi9ELi2ELi4ENS5_IJNS4_1CILi2EEENSA_ILi1EEESC_EEEEENS5_IJNSA_ILi64EEENSA_ILi32EEENSA_ILi128EEEEEENS_6half_tENS5_IJlSC_lEEESJ_SK_NS4_8TiledMMAINS4_8MMA_AtomIJNS4_20SM100_MMA_F16BF16_SSISJ_SJ_fLi64ELi32ELNS4_4UMMA5MajorE0ELSP_0ELNSO_7ScaleInE0ELSQ_0EEEEEENS4_6LayoutINS5_IJSC_SC_SC_EEENS5_IJNSA_ILi0EEESV_SV_EEEEENS5_IJNS4_10UnderscoreESY_SY_EEEEENS4_13SM90_TMA_LOADENS4_14ComposedLayoutINS4_7SwizzleILi3ELi4ELi3EEENS4_18smem_ptr_flag_bitsILi16EEENST_INS5_IJNSA_ILi8EEESF_EEENS5_IJSF_SC_EEEEEEEvNS4_8identityENS4_23SM90_TMA_LOAD_MULTICASTES1B_vS1C_EENS_8epilogue10collective18CollectiveEpilogueINS1F_23Sm100TmaWarpSpecializedILi2ELi1ELi16ELb1ELb0EEEJSI_NS5_IJNST_ISF_SC_EENST_ISG_SC_EEEEESJ_SK_SJ_SK_NS1F_6fusion15FusionCallbacksIS1J_NS1N_17LinearCombinationISJ_fSJ_fLNS_15FloatRoundStyleE2EEESI_S1M_JEEENS4_5SM1004TMEM4LOAD26SM100_TMEM_LOAD_16dp256b4xES11_NS12_INS13_ILi2ELi4ELi3EEES16_NST_INS5_IJS17_SG_EEENS5_IJSG_SC_EEEEEEENS4_17SM75_U32x4_LDSM_NENS4_14SM90_TMA_STOREES21_NS4_17SM90_U32x4_STSM_NENS4_39AutoVectorizingCopyWithAssumedAlignmentILi128EEEEEEvvEEEEvNT_6ParamsE,"",@"SHT_CUDA_INFO"
	.sectionflags	@""
	.align	4


	//----- nvinfo : EIATTR_CUDA_API_VERSION
	.align		4
        /*0000*/ 	.byte	0x04, 0x37
        /*0002*/ 	.short	(.L_31 - .L_30)
.L_30:
        /*0004*/ 	.word	0x00000082


	//----- nvinfo : EIATTR_KPARAM_INFO
	.align		4
.L_31:
        /*0008*/ 	.byte	0x04, 0x17
        /*000a*/ 	.short	(.L_33 - .L_32)
.L_32:
        /*000c*/ 	.word	0x00000000
        /*0010*/ 	.short	0x0000
        /*0012*/ 	.short	0x0000
        /*0014*/ 	.byte	0x00, 0xf0, 0x01, 0x20


	//----- nvinfo : EIATTR_AT_ENTRY_FRAGMENTS
	.align		4
.L_33:
        /*0018*/ 	.byte	0x04, 0x4f
        /*001a*/ 	.short	(.L_35 - .L_34)


	//   ....[0]....
.L_34:
        /*001c*/ 	.word	0x00000006


	//----- nvinfo : EIATTR_RESERVED_SMEM_USED
	.align		4
.L_35:
        /*0020*/ 	.byte	0x01, 0x41
	.zero		2


	//----- nvinfo : EIATTR_SPARSE_MMA_MASK
	.align		4
        /*0024*/ 	.byte	0x03, 0x50
        /*0026*/ 	.short	0x0000


	//----- nvinfo : EIATTR_TCGEN05_1CTA_USED
	.align		4
        /*0028*/ 	.byte	0x01, 0x51
	.zero		2


	//----- nvinfo : EIATTR_MAXREG_COUNT
	.align		4
        /*002c*/ 	.byte	0x03, 0x1b
        /*002e*/ 	.short	0x00ff


	//----- nvinfo : EIATTR_NUM_BARRIERS
	.align		4
        /*0030*/ 	.byte	0x02, 0x4c
        /*0032*/ 	.byte	0x07
	.zero		1


	//----- nvinfo : EIATTR_EXTERNS
	.align		4
        /*0034*/ 	.byte	0x04, 0x0f
        /*0036*/ 	.short	(.L_37 - .L_36)


	//   ....[0]....
	.align		4
.L_36:
        /*0038*/ 	.word	index@(__assertfail)


	//----- nvinfo : EIATTR_MERCURY_ISA_VERSION
	.align		4
.L_37:
        /*003c*/ 	.byte	0x03, 0x5f
        /*003e*/ 	.short	0x0101


	//----- nvinfo : EIATTR_INT_WARP_WIDE_INSTR_OFFSETS
	.align		4
        /*0040*/ 	.byte	0x04, 0x31
        /*0042*/ 	.short	(.L_39 - .L_38)


	//   ....[0]....
.L_38:
        /*0044*/ 	.word	0x000042f0


	//   ....[1]....
        /*0048*/ 	.word	0x00004320


	//   ....[2]....
        /*004c*/ 	.word	0x00004340


	//   ....[3]....
        /*0050*/ 	.word	0x00004f10


	//   ....[4]....
        /*0054*/ 	.word	0x00005030


	//----- nvinfo : EIATTR_COOP_GROUP_MASK_REGIDS
	.align		4
.L_39:
        /*0058*/ 	.byte	0x04, 0x29
        /*005a*/ 	.short	(.L_41 - .L_40)


	//   ....[0]....
.L_40:
        /*005c*/ 	.word	0xffffffff


	//   ....[1]....
        /*0060*/ 	.word	0xffffffff


	//   ....[2]....
        /*0064*/ 	.word	0xffffffff


	//   ....[3]....
        /*0068*/ 	.word	0xffffffff


	//   ....[4]....
        /*006c*/ 	.word	0xffffffff


	//   ....[5]....
        /*0070*/ 	.word	0xffffffff


	//   ....[6]....
        /*0074*/ 	.word	0xffffffff


	//   ....[7]....
        /*0078*/ 	.word	0xffffffff


	//   ....[8]....
        /*007c*/ 	.word	0xffffffff


	//   ....[9]....
        /*0080*/ 	.word	0xffffffff


	//   ....[10]....
        /*0084*/ 	.word	0xffffffff


	//   ....[11]....
        /*0088*/ 	.word	0xffffffff


	//   ....[12]....
        /*008c*/ 	.word	0xffffffff


	//   ....[13]....
        /*0090*/ 	.word	0xffffffff


	//----- nvinfo : EIATTR_COOP_GROUP_INSTR_OFFSETS
	.align		4
.L_41:
        /*0094*/ 	.byte	0x04, 0x28
        /*0096*/ 	.short	(.L_43 - .L_42)


	//   ....[0]....
.L_42:
        /*0098*/ 	.word	0x00000080


	//   ....[1]....
        /*009c*/ 	.word	0x000004e0


	//   ....[2]....
        /*00a0*/ 	.word	0x00000740


	//   ....[3]....
        /*00a4*/ 	.word	0x000008a0


	//   ....[4]....
        /*00a8*/ 	.word	0x000009a0


	//   ....[5]....
        /*00ac*/ 	.word	0x00000b10


	//   ....[6]....
        /*00b0*/ 	.word	0x00000cb0


	//   ....[7]....
        /*00b4*/ 	.word	0x00000e70


	//   ....[8]....
        /*00b8*/ 	.word	0x000021b0


	//   ....[9]....
        /*00bc*/ 	.word	0x00003320


	//   ....[10]....
        /*00c0*/ 	.word	0x00003530


	//   ....[11]....
        /*00c4*/ 	.word	0x00003560


	//   ....[12]....
        /*00c8*/ 	.word	0x000041d0


	//   ....[13]....
        /*00cc*/ 	.word	0x00004400


	//----- nvinfo : EIATTR_VRC_CTA_INIT_COUNT
	.align		4
.L_43:
        /*00d0*/ 	.byte	0x02, 0x4a
        /*00d2*/ 	.byte	0x80
	.zero		1


	//----- nvinfo : EIATTR_SYSCALL_OFFSETS
	.align		4
        /*00d4*/ 	.byte	0x04, 0x46
        /*00d6*/ 	.short	(.L_45 - .L_44)


	//   ....[0]....
.L_44:
        /*00d8*/ 	.word	0x00005c50


	//   ....[1]....
        /*00dc*/ 	.word	0x00005d40


	//   ....[2]....
        /*00e0*/ 	.word	0x00006490


	//----- nvinfo : EIATTR_MBARRIER_INSTR_OFFSETS
	.align		4
.L_45:
        /*00e4*/ 	.byte	0x04, 0x39
        /*00e6*/ 	.short	(.L_47 - .L_46)


	//   ....[0]....
.L_46:
        /*00e8*/ 	.word	0x00000600
        /*00ec*/ 	.word	0x000000ff
        /*00f0*/ 	.word	0x00000000
        /*00f4*/ 	.short	0x0100
        /*00f6*/ 	.byte	0x04
	.zero		1


	//   ....[1]....
        /*00f8*/ 	.word	0x00000610
        /*00fc*/ 	.word	0x000000ff
        /*0100*/ 	.word	0x00000048
        /*0104*/ 	.short	0x0100
        /*0106*/ 	.byte	0x04
	.zero		1


	//   ....[2]....
        /*0108*/ 	.word	0x00000620
        /*010c*/ 	.word	0x000000ff
        /*0110*/ 	.word	0x00000008
        /*0114*/ 	.short	0x0100
        /*0116*/ 	.byte	0x04
	.zero		1


	//   ....[3]....
        /*0118*/ 	.word	0x00000630
        /*011c*/ 	.word	0x000000ff
        /*0120*/ 	.word	0x00000050
        /*0124*/ 	.short	0x0100
        /*0126*/ 	.byte	0x04
	.zero		1


	//   ....[4]....
        /*0128*/ 	.word	0x00000640
        /*012c*/ 	.word	0x000000ff
        /*0130*/ 	.word	0x00000010
        /*0134*/ 	.short	0x0100
        /*0136*/ 	.byte	0x04
	.zero		1


	//   ....[5]....
        /*0138*/ 	.word	0x00000650
        /*013c*/ 	.word	0x000000ff
        /*0140*/ 	.word	0x00000058
        /*0144*/ 	.short	0x0100
        /*0146*/ 	.byte	0x04
	.zero		1


	//   ....[6]....
        /*0148*/ 	.word	0x00000660
        /*014c*/ 	.word	0x000000ff
        /*0150*/ 	.word	0x00000018
        /*0154*/ 	.short	0x0100
        /*0156*/ 	.byte	0x04
	.zero		1


	//   ....[7]....
        /*0158*/ 	.word	0x00000670
        /*015c*/ 	.word	0x000000ff
        /*0160*/ 	.word	0x00000060
        /*0164*/ 	.short	0x0100
        /*0166*/ 	.byte	0x04
	.zero		1


	//   ....[8]....
        /*0168*/ 	.word	0x00000680
        /*016c*/ 	.word	0x000000ff
        /*0170*/ 	.word	0x00000020
        /*0174*/ 	.short	0x0100
        /*0176*/ 	.byte	0x04
	.zero		1


	//   ....[9]....
        /*0178*/ 	.word	0x00000690
        /*017c*/ 	.word	0x000000ff
        /*0180*/ 	.word	0x00000068
        /*0184*/ 	.short	0x0100
        /*0186*/ 	.byte	0x04
	.zero		1


	//   ....[10]....
        /*0188*/ 	.word	0x000006a0
        /*018c*/ 	.word	0x000000ff
        /*0190*/ 	.word	0x00000028
        /*0194*/ 	.short	0x0100
        /*0196*/ 	.byte	0x04
	.zero		1


	//   ....[11]....
        /*0198*/ 	.word	0x000006b0
        /*019c*/ 	.word	0x000000ff
        /*01a0*/ 	.word	0x00000070
        /*01a4*/ 	.short	0x0100
        /*01a6*/ 	.byte	0x04
	.zero		1


	//   ....[12]....
        /*01a8*/ 	.word	0x000006c0
        /*01ac*/ 	.word	0x000000ff
        /*01b0*/ 	.word	0x00000030
        /*01b4*/ 	.short	0x0100
        /*01b6*/ 	.byte	0x04
	.zero		1


	//   ....[13]....
        /*01b8*/ 	.word	0x000006d0
        /*01bc*/ 	.word	0x000000ff
        /*01c0*/ 	.word	0x00000078
        /*01c4*/ 	.short	0x0100
        /*01c6*/ 	.byte	0x04
	.zero		1


	//   ....[14]....
        /*01c8*/ 	.word	0x000006e0
        /*01cc*/ 	.word	0x000000ff
        /*01d0*/ 	.word	0x00000038
        /*01d4*/ 	.short	0x0100
        /*01d6*/ 	.byte	0x04
	.zero		1


	//   ....[15]....
        /*01d8*/ 	.word	0x000006f0
        /*01dc*/ 	.word	0x000000ff
        /*01e0*/ 	.word	0x00000080
        /*01e4*/ 	.short	0x0100
        /*01e6*/ 	.byte	0x04
	.zero		1


	//   ....[16]....
        /*01e8*/ 	.word	0x00000700
        /*01ec*/ 	.word	0x000000ff
        /*01f0*/ 	.word	0x00000040
        /*01f4*/ 	.short	0x0100
        /*01f6*/ 	.byte	0x04
	.zero		1


	//   ....[17]....
        /*01f8*/ 	.word	0x00000710
        /*01fc*/ 	.word	0x000000ff
        /*0200*/ 	.word	0x00000088
        /*0204*/ 	.short	0x0100
        /*0206*/ 	.byte	0x04
	.zero		1


	//   ....[18]....
        /*0208*/ 	.word	0x00000850
        /*020c*/ 	.word	0x000000ff
        /*0210*/ 	.word	0x00000090
        /*0214*/ 	.short	0x0100
        /*0216*/ 	.byte	0x04
	.zero		1


	//   ....[19]....
        /*0218*/ 	.word	0x00000860
        /*021c*/ 	.word	0x000000ff
        /*0220*/ 	.word	0x000000a0
        /*0224*/ 	.short	0x0100
        /*0226*/ 	.byte	0x04
	.zero		1


	//   ....[20]....
        /*0228*/ 	.word	0x00000870
        /*022c*/ 	.word	0x000000ff
        /*0230*/ 	.word	0x00000098
        /*0234*/ 	.short	0x0100
        /*0236*/ 	.byte	0x04
	.zero		1


	//   ....[21]....
        /*0238*/ 	.word	0x00000880
        /*023c*/ 	.word	0x000000ff
        /*0240*/ 	.word	0x000000a8
        /*0244*/ 	.short	0x0100
        /*0246*/ 	.byte	0x04
	.zero		1


	//   ....[22]....
        /*0248*/ 	.word	0x00000970
        /*024c*/ 	.word	0x000000ff
        /*0250*/ 	.word	0x000000b0
        /*0254*/ 	.short	0x0100
        /*0256*/ 	.byte	0x06
	.zero		1


	//   ....[23]....
        /*0258*/ 	.word	0x00000980
        /*025c*/ 	.word	0x000000ff
        /*0260*/ 	.word	0x000000b8
        /*0264*/ 	.short	0x0100
        /*0266*/ 	.byte	0x06
	.zero		1


	//   ....[24]....
        /*0268*/ 	.word	0x00000ac0
        /*026c*/ 	.word	0x000000ff
        /*0270*/ 	.word	0x000000c0
        /*0274*/ 	.short	0x0100
        /*0276*/ 	.byte	0x06
	.zero		1


	//   ....[25]....
        /*0278*/ 	.word	0x00000ad0
        /*027c*/ 	.word	0x000000ff
        /*0280*/ 	.word	0x000000d0
        /*0284*/ 	.short	0x0100
        /*0286*/ 	.byte	0x06
	.zero		1


	//   ....[26]....
        /*0288*/ 	.word	0x00000ae0
        /*028c*/ 	.word	0x000000ff
        /*0290*/ 	.word	0x000000c8
        /*0294*/ 	.short	0x0100
        /*0296*/ 	.byte	0x06
	.zero		1


	//   ....[27]....
        /*0298*/ 	.word	0x00000af0
        /*029c*/ 	.word	0x000000ff
        /*02a0*/ 	.word	0x000000d8
        /*02a4*/ 	.short	0x0100
        /*02a6*/ 	.byte	0x06
	.zero		1


	//   ....[28]....
        /*02a8*/ 	.word	0x00000c20
        /*02ac*/ 	.word	0x000000ff
        /*02b0*/ 	.word	0x000000e0
        /*02b4*/ 	.short	0x0100
        /*02b6*/ 	.byte	0x04
	.zero		1


	//   ....[29]....
        /*02b8*/ 	.word	0x00000c30
        /*02bc*/ 	.word	0x000000ff
        /*02c0*/ 	.word	0x00000100
        /*02c4*/ 	.short	0x0100
        /*02c6*/ 	.byte	0x04
	.zero		1


	//   ....[30]....
        /*02c8*/ 	.word	0x00000c40
        /*02cc*/ 	.word	0x000000ff
        /*02d0*/ 	.word	0x000000e8
        /*02d4*/ 	.short	0x0100
        /*02d6*/ 	.byte	0x04
	.zero		1


	//   ....[31]....
        /*02d8*/ 	.word	0x00000c50
        /*02dc*/ 	.word	0x000000ff
        /*02e0*/ 	.word	0x00000108
        /*02e4*/ 	.short	0x0100
        /*02e6*/ 	.byte	0x04
	.zero		1


	//   ....[32]....
        /*02e8*/ 	.word	0x00000c60
        /*02ec*/ 	.word	0x000000ff
        /*02f0*/ 	.word	0x000000f0
        /*02f4*/ 	.short	0x0100
        /*02f6*/ 	.byte	0x04
	.zero		1


	//   ....[33]....
        /*02f8*/ 	.word	0x00000c70
        /*02fc*/ 	.word	0x000000ff
        /*0300*/ 	.word	0x00000110
        /*0304*/ 	.short	0x0100
        /*0306*/ 	.byte	0x04
	.zero		1


	//   ....[34]....
        /*0308*/ 	.word	0x00000c80
        /*030c*/ 	.word	0x000000ff
        /*0310*/ 	.word	0x000000f8
        /*0314*/ 	.short	0x0100
        /*0316*/ 	.byte	0x04
	.zero		1


	//   ....[35]....
        /*0318*/ 	.word	0x00000c90
        /*031c*/ 	.word	0x000000ff
        /*0320*/ 	.word	0x00000118
        /*0324*/ 	.short	0x0100
        /*0326*/ 	.byte	0x04
	.zero		1


	//   ....[36]....
        /*0328*/ 	.word	0x00000d80
        /*032c*/ 	.word	0x000000ff
        /*0330*/ 	.word	0x00000120
        /*0334*/ 	.short	0x0100
        /*0336*/ 	.byte	0x04
	.zero		1


	//   ....[37]....
        /*0338*/ 	.word	0x00000d90
        /*033c*/ 	.word	0x000000ff
        /*0340*/ 	.word	0x00000130
        /*0344*/ 	.short	0x0100
        /*0346*/ 	.byte	0x04
	.zero		1


	//   ....[38]....
        /*0348*/ 	.word	0x00000da0
        /*034c*/ 	.word	0x000000ff
        /*0350*/ 	.word	0x00000128
        /*0354*/ 	.short	0x0100
        /*0356*/ 	.byte	0x04
	.zero		1


	//   ....[39]....
        /*0358*/ 	.word	0x00000db0
        /*035c*/ 	.word	0x000000ff
        /*0360*/ 	.word	0x00000138
        /*0364*/ 	.short	0x0100
        /*0366*/ 	.byte	0x04
	.zero		1


	//   ....[40]....
        /*0368*/ 	.word	0x000018b0
        /*036c*/ 	.word	0x00000000
        /*0370*/ 	.word	0x00000130
        /*0374*/ 	.short	0x010a
        /*0376*/ 	.byte	0xff
	.zero		1


	//   ....[41]....
        /*0378*/ 	.word	0x000018e0
        /*037c*/ 	.word	0x00000000
        /*0380*/ 	.word	0x00000120
        /*0384*/ 	.short	0x0101
        /*0386*/ 	.byte	0xff
	.zero		1


	//   ....[42]....
        /*0388*/ 	.word	0x000019b0
        /*038c*/ 	.word	0x000000ff
        /*0390*/ 	.word	0x00000048
        /*0394*/ 	.short	0x010a
        /*0396*/ 	.byte	0x04
	.zero		1


	//   ....[43]....
        /*0398*/ 	.word	0x00001a30
        /*039c*/ 	.word	0x000000ff
        /*03a0*/ 	.word	0x00000048
        /*03a4*/ 	.short	0x010a
        /*03a6*/ 	.byte	0x21
	.zero		1


	//   ....[44]....
        /*03a8*/ 	.word	0x00001bc0
        /*03ac*/ 	.word	0x000000ff
        /*03b0*/ 	.word	0x00000048
        /*03b4*/ 	.short	0x010a
        /*03b6*/ 	.byte	0x05
	.zero		1


	//   ....[45]....
        /*03b8*/ 	.word	0x00001db0
        /*03bc*/ 	.word	0x000000ff
        /*03c0*/ 	.word	0x000000b8
        /*03c4*/ 	.short	0x0101
        /*03c6*/ 	.byte	0x0d
	.zero		1


	//   ....[46]....
        /*03c8*/ 	.word	0x00001dd0
        /*03cc*/ 	.word	0x000000ff
        /*03d0*/ 	.word	0x00000048
        /*03d4*/ 	.short	0x010a
        /*03d6*/ 	.byte	0x04
	.zero		1


	//   ....[47]....
        /*03d8*/ 	.word	0x00001e50
        /*03dc*/ 	.word	0x000000ff
        /*03e0*/ 	.word	0x00000048
        /*03e4*/ 	.short	0x010a
        /*03e6*/ 	.byte	0x21
	.zero		1


	//   ....[48]....
        /*03e8*/ 	.word	0x00001fe0
        /*03ec*/ 	.word	0x000000ff
        /*03f0*/ 	.word	0x00000048
        /*03f4*/ 	.short	0x010a
        /*03f6*/ 	.byte	0x05
	.zero		1


	//   ....[49]....
        /*03f8*/ 	.word	0x000021e0
        /*03fc*/ 	.word	0x00000003
        /*0400*/ 	.word	0x000000c0
        /*0404*/ 	.short	0x010a
        /*0406*/ 	.byte	0xff
	.zero		1


	//   ....[50]....
        /*0408*/ 	.word	0x00002330
        /*040c*/ 	.word	0x00000000
        /*0410*/ 	.word	0x00000000
        /*0414*/ 	.short	0x0101
        /*0416*/ 	.byte	0xff
	.zero		1


	//   ....[51]....
        /*0418*/ 	.word	0x000028d0
        /*041c*/ 	.word	0x000000ff
        /*0420*/ 	.word	0x00000000
        /*0424*/ 	.short	0x010a
        /*0426*/ 	.byte	0x04
	.zero		1


	//   ....[52]....
        /*0428*/ 	.word	0x00002960
        /*042c*/ 	.word	0x000000ff
        /*0430*/ 	.word	0x00000000
        /*0434*/ 	.short	0x010a
        /*0436*/ 	.byte	0x05
	.zero		1


	//   ....[53]....
        /*0438*/ 	.word	0x000029f0
        /*043c*/ 	.word	0x000000ff
        /*0440*/ 	.word	0x00000000
        /*0444*/ 	.short	0x010a
        /*0446*/ 	.byte	0x05
	.zero		1


	//   ....[54]....
        /*0448*/ 	.word	0x00002a80
        /*044c*/ 	.word	0x000000ff
        /*0450*/ 	.word	0x00000000
        /*0454*/ 	.short	0x010a
        /*0456*/ 	.byte	0x05
	.zero		1


	//   ....[55]....
        /*0458*/ 	.word	0x00002b10
        /*045c*/ 	.word	0x000000ff
        /*0460*/ 	.word	0x00000000
        /*0464*/ 	.short	0x010a
        /*0466*/ 	.byte	0x05
	.zero		1


	//   ....[56]....
        /*0468*/ 	.word	0x00002ba0
        /*046c*/ 	.word	0x000000ff
        /*0470*/ 	.word	0x00000000
        /*0474*/ 	.short	0x010a
        /*0476*/ 	.byte	0x05
	.zero		1


	//   ....[57]....
        /*0478*/ 	.word	0x00002c30
        /*047c*/ 	.word	0x000000ff
        /*0480*/ 	.word	0x00000000
        /*0484*/ 	.short	0x010a
        /*0486*/ 	.byte	0x05
	.zero		1


	//   ....[58]....
        /*0488*/ 	.word	0x00002cc0
        /*048c*/ 	.word	0x000000ff
        /*0490*/ 	.word	0x00000000
        /*0494*/ 	.short	0x010a
        /*0496*/ 	.byte	0x05
	.zero		1


	//   ....[59]....
        /*0498*/ 	.word	0x00002d60
        /*049c*/ 	.word	0x00000000
        /*04a0*/ 	.word	0x00000000
        /*04a4*/ 	.short	0x010a
        /*04a6*/ 	.byte	0xff
	.zero		1


	//   ....[60]....
        /*04a8*/ 	.word	0x00002e80
        /*04ac*/ 	.word	0x00000002
        /*04b0*/ 	.word	0x00000120
        /*04b4*/ 	.short	0x010a
        /*04b6*/ 	.byte	0xff
	.zero		1


	//   ....[61]....
        /*04b8*/ 	.word	0x00002ef0
        /*04bc*/ 	.word	0x00000002
        /*04c0*/ 	.word	0x00000000
        /*04c4*/ 	.short	0x0101
        /*04c6*/ 	.byte	0xff
	.zero		1


	//   ....[62]....
        /*04c8*/ 	.word	0x00002f10
        /*04cc*/ 	.word	0x000000ff
        /*04d0*/ 	.word	0x000000d0
        /*04d4*/ 	.short	0x010a
        /*04d6*/ 	.byte	0x04
	.zero		1


	//   ....[63]....
        /*04d8*/ 	.word	0x00003030
        /*04dc*/ 	.word	0x00000002
        /*04e0*/ 	.word	0x000000c0
        /*04e4*/ 	.short	0x010a
        /*04e6*/ 	.byte	0xff
	.zero		1


	//   ....[64]....
        /*04e8*/ 	.word	0x00003130
        /*04ec*/ 	.word	0x00000002
        /*04f0*/ 	.word	0x00000000
        /*04f4*/ 	.short	0x0101
        /*04f6*/ 	.byte	0xff
	.zero		1


	//   ....[65]....
        /*04f8*/ 	.word	0x000031c0
        /*04fc*/ 	.word	0x000000ff
        /*0500*/ 	.word	0x000000d0
        /*0504*/ 	.short	0x0106
        /*0506*/ 	.byte	0x04
	.zero		1


	//   ....[66]....
        /*0508*/ 	.word	0x000031e0
        /*050c*/ 	.word	0x000000ff
        /*0510*/ 	.word	0x000000d0
        /*0514*/ 	.short	0x010a
        /*0516*/ 	.byte	0x04
	.zero		1


	//   ....[67]....
        /*0518*/ 	.word	0x00003270
        /*051c*/ 	.word	0x000000ff
        /*0520*/ 	.word	0x000000d0
        /*0524*/ 	.short	0x0106
        /*0526*/ 	.byte	0x07
	.zero		1


	//   ....[68]....
        /*0528*/ 	.word	0x000032b0
        /*052c*/ 	.word	0x00000000
        /*0530*/ 	.word	0x000000d0
        /*0534*/ 	.short	0x010a
        /*0536*/ 	.byte	0xff
	.zero		1


	//   ....[69]....
        /*0538*/ 	.word	0x00003880
        /*053c*/ 	.word	0x00000000
        /*0540*/ 	.word	0x000000c0
        /*0544*/ 	.short	0x010a
        /*0546*/ 	.byte	0xff
	.zero		1


	//   ....[70]....
        /*0548*/ 	.word	0x00003980
        /*054c*/ 	.word	0x00000003
        /*0550*/ 	.word	0x00000000
        /*0554*/ 	.short	0x0101
        /*0556*/ 	.byte	0xff
	.zero		1


	//   ....[71]....
        /*0558*/ 	.word	0x00003990
        /*055c*/ 	.word	0x000000ff
        /*0560*/ 	.word	0x00000000
        /*0564*/ 	.short	0x010a
        /*0566*/ 	.byte	0x04
	.zero		1


	//   ....[72]....
        /*0568*/ 	.word	0x00003a10
        /*056c*/ 	.word	0x000000ff
        /*0570*/ 	.word	0x00000100
        /*0574*/ 	.short	0x010a
        /*0576*/ 	.byte	0x2e
	.zero		1


	//   ....[73]....
        /*0578*/ 	.word	0x00003af0
        /*057c*/ 	.word	0x000000ff
        /*0580*/ 	.word	0x00000000
        /*0584*/ 	.short	0x010a
        /*0586*/ 	.byte	0x07
	.zero		1


	//   ....[74]....
        /*0588*/ 	.word	0x00003c30
        /*058c*/ 	.word	0x000000ff
        /*0590*/ 	.word	0x00000000
        /*0594*/ 	.short	0x010a
        /*0596*/ 	.byte	0x04
	.zero		1


	//   ....[75]....
        /*0598*/ 	.word	0x00004000
        /*059c*/ 	.word	0x000000ff
        /*05a0*/ 	.word	0x00000000
        /*05a4*/ 	.short	0x010a
        /*05a6*/ 	.byte	0x04
	.zero		1


	//   ....[76]....
        /*05a8*/ 	.word	0x00004090
        /*05ac*/ 	.word	0x000000ff
        /*05b0*/ 	.word	0x00000000
        /*05b4*/ 	.short	0x010a
        /*05b6*/ 	.byte	0x05
	.zero		1


	//   ....[77]....
        /*05b8*/ 	.word	0x00004120
        /*05bc*/ 	.word	0x000000ff
        /*05c0*/ 	.word	0x00000000
        /*05c4*/ 	.short	0x010a
        /*05c6*/ 	.byte	0x05
	.zero		1


	//   ....[78]....
        /*05c8*/ 	.word	0x000041b0
        /*05cc*/ 	.word	0x000000ff
        /*05d0*/ 	.word	0x00000000
        /*05d4*/ 	.short	0x010a
        /*05d6*/ 	.byte	0x04
	.zero		1


	//   ....[79]....
        /*05d8*/ 	.word	0x00004690
        /*05dc*/ 	.word	0x00000003
        /*05e0*/ 	.word	0x000000c0
        /*05e4*/ 	.short	0x010a
        /*05e6*/ 	.byte	0xff
	.zero		1


	//   ....[80]....
        /*05e8*/ 	.word	0x00004800
        /*05ec*/ 	.word	0x00000000
        /*05f0*/ 	.word	0x00000000
        /*05f4*/ 	.short	0x0101
        /*05f6*/ 	.byte	0xff
	.zero		1


	//   ....[81]....
        /*05f8*/ 	.word	0x00004cb0
        /*05fc*/ 	.word	0x000000ff
        /*0600*/ 	.word	0x000000b8
        /*0604*/ 	.short	0x010a
        /*0606*/ 	.byte	0x18
	.zero		1


	//   ....[82]....
        /*0608*/ 	.word	0x00004e80
        /*060c*/ 	.word	0x000000ff
        /*0610*/ 	.word	0x000000a0
        /*0614*/ 	.short	0x010a
        /*0616*/ 	.byte	0x04
	.zero		1


	//   ....[83]....
        /*0618*/ 	.word	0x000050d0
        /*061c*/ 	.word	0x000000ff
        /*0620*/ 	.word	0x00000090
        /*0624*/ 	.short	0x010b
        /*0626*/ 	.byte	0x04
	.zero		1


	//   ....[84]....
        /*0628*/ 	.word	0x000050e0
        /*062c*/ 	.word	0x000000ff
        /*0630*/ 	.word	0x00000000
        /*0634*/ 	.short	0x0101
        /*0636*/ 	.byte	0x05
	.zero		1


	//   ....[85]....
        /*0638*/ 	.word	0x00005130
        /*063c*/ 	.word	0x000000ff
        /*0640*/ 	.word	0x00000000
        /*0644*/ 	.short	0x010a
        /*0646*/ 	.byte	0x04
	.zero		1


	//   ....[86]....
        /*0648*/ 	.word	0x000051d0
        /*064c*/ 	.word	0x00000000
        /*0650*/ 	.word	0x00000000
        /*0654*/ 	.short	0x010a
        /*0656*/ 	.byte	0xff
	.zero		1


	//   ....[87]....
        /*0658*/ 	.word	0x00005510
        /*065c*/ 	.word	0x00000003
        /*0660*/ 	.word	0x000000c0
        /*0664*/ 	.short	0x010a
        /*0666*/ 	.byte	0xff
	.zero		1


	//   ....[88]....
        /*0668*/ 	.word	0x00005690
        /*066c*/ 	.word	0x00000000
        /*0670*/ 	.word	0x00000000
        /*0674*/ 	.short	0x0101
        /*0676*/ 	.byte	0xff
	.zero		1


	//   ....[89]....
        /*0678*/ 	.word	0x000060d0
        /*067c*/ 	.word	0x00000003
        /*0680*/ 	.word	0x00000090
        /*0684*/ 	.short	0x010a
        /*0686*/ 	.byte	0xff
	.zero		1


	//   ....[90]....
        /*0688*/ 	.word	0x000060e0
        /*068c*/ 	.word	0x0000001a
        /*0690*/ 	.word	0x000000e0
        /*0694*/ 	.short	0x010a
        /*0696*/ 	.byte	0xff
	.zero		1


	//   ....[91]....
        /*0698*/ 	.word	0x00006250
        /*069c*/ 	.word	0x00000003
        /*06a0*/ 	.word	0x00000090
        /*06a4*/ 	.short	0x010a
        /*06a6*/ 	.byte	0xff
	.zero		1


	//   ....[92]....
        /*06a8*/ 	.word	0x00006370
        /*06ac*/ 	.word	0x0000001a
        /*06b0*/ 	.word	0x000000e0
        /*06b4*/ 	.short	0x010a
        /*06b6*/ 	.byte	0xff
	.zero		1


	//   ....[93]....
        /*06b8*/ 	.word	0x00006680
        /*06bc*/ 	.word	0x000000ff
        /*06c0*/ 	.word	0x00000000
        /*06c4*/ 	.short	0x0101
        /*06c6*/ 	.byte	0x05
	.zero		1


	//   ....[94]....
        /*06c8*/ 	.word	0x00006b60
        /*06cc*/ 	.word	0x00000000
        /*06d0*/ 	.word	0x00000000
        /*06d4*/ 	.short	0x0101
        /*06d6*/ 	.byte	0xff
	.zero		1


	//   ....[95]....
        /*06d8*/ 	.word	0x00006e00
        /*06dc*/ 	.word	0x00000000
        /*06e0*/ 	.word	0x00000130
        /*06e4*/ 	.short	0x010a
        /*06e6*/ 	.byte	0xff
	.zero		1


	//   ....[96]....
        /*06e8*/ 	.word	0x00006e60
        /*06ec*/ 	.word	0x00000000
        /*06f0*/ 	.word	0x00000048
        /*06f4*/ 	.short	0x010a
        /*06f6*/ 	.byte	0xff
	.zero		1


	//   ....[97]....
        /*06f8*/ 	.word	0x00006ec0
        /*06fc*/ 	.word	0x00000000
        /*0700*/ 	.word	0x00000048
        /*0704*/ 	.short	0x010a
        /*0706*/ 	.byte	0xff
	.zero		1


	//   ....[98]....
        /*0708*/ 	.word	0x00006f10
        /*070c*/ 	.word	0x00000003
        /*0710*/ 	.word	0x000000c0
        /*0714*/ 	.short	0x010a
        /*0716*/ 	.byte	0xff
	.zero		1


	//   ....[99]....
        /*0718*/ 	.word	0x00006f70
        /*071c*/ 	.word	0x00000000
        /*0720*/ 	.word	0x00000000
        /*0724*/ 	.short	0x010a
        /*0726*/ 	.byte	0xff
	.zero		1


	//   ....[100]....
        /*0728*/ 	.word	0x00006fd0
        /*072c*/ 	.word	0x00000000
        /*0730*/ 	.word	0x00000000
        /*0734*/ 	.short	0x010a
        /*0736*/ 	.byte	0xff
	.zero		1


	//   ....[101]....
        /*0738*/ 	.word	0x00007030
        /*073c*/ 	.word	0x00000000
        /*0740*/ 	.word	0x00000000
        /*0744*/ 	.short	0x010a
        /*0746*/ 	.byte	0xff
	.zero		1


	//   ....[102]....
        /*0748*/ 	.word	0x00007090
        /*074c*/ 	.word	0x00000000
        /*0750*/ 	.word	0x00000000
        /*0754*/ 	.short	0x010a
        /*0756*/ 	.byte	0xff
	.zero		1


	//   ....[103]....
        /*0758*/ 	.word	0x000070f0
        /*075c*/ 	.word	0x00000000
        /*0760*/ 	.word	0x00000000
        /*0764*/ 	.short	0x010a
        /*0766*/ 	.byte	0xff
	.zero		1


	//   ....[104]....
        /*0768*/ 	.word	0x00007150
        /*076c*/ 	.word	0x00000000
        /*0770*/ 	.word	0x00000000
        /*0774*/ 	.short	0x010a
        /*0776*/ 	.byte	0xff
	.zero		1


	//   ....[105]....
        /*0778*/ 	.word	0x000071b0
        /*077c*/ 	.word	0x00000000
        /*0780*/ 	.word	0x00000000
        /*0784*/ 	.short	0x010a
        /*0786*/ 	.byte	0xff
	.zero		1


	//   ....[106]....
        /*0788*/ 	.word	0x00007210
        /*078c*/ 	.word	0x00000000
        /*0790*/ 	.word	0x00000000
        /*0794*/ 	.short	0x010a
        /*0796*/ 	.byte	0xff
	.zero		1


	//   ....[107]....
        /*0798*/ 	.word	0x00007260
        /*079c*/ 	.word	0x00000002
        /*07a0*/ 	.word	0x00000120
        /*07a4*/ 	.short	0x010a
        /*07a6*/ 	.byte	0xff
	.zero		1


	//   ....[108]....
        /*07a8*/ 	.word	0x000072c0
        /*07ac*/ 	.word	0x00000002
        /*07b0*/ 	.word	0x000000d0
        /*07b4*/ 	.short	0x010a
        /*07b6*/ 	.byte	0xff
	.zero		1


	//   ....[109]....
        /*07b8*/ 	.word	0x00007310
        /*07bc*/ 	.word	0x00000002
        /*07c0*/ 	.word	0x000000c0
        /*07c4*/ 	.short	0x010a
        /*07c6*/ 	.byte	0xff
	.zero		1


	//   ....[110]....
        /*07c8*/ 	.word	0x00007370
        /*07cc*/ 	.word	0x00000000
        /*07d0*/ 	.word	0x000000d0
        /*07d4*/ 	.short	0x010a
        /*07d6*/ 	.byte	0xff
	.zero		1


	//   ....[111]....
        /*07d8*/ 	.word	0x000073c0
        /*07dc*/ 	.word	0x00000000
        /*07e0*/ 	.word	0x000000c0
        /*07e4*/ 	.short	0x010a
        /*07e6*/ 	.byte	0xff
	.zero		1


	//   ....[112]....
        /*07e8*/ 	.word	0x00007420
        /*07ec*/ 	.word	0x00000002
        /*07f0*/ 	.word	0x00000100
        /*07f4*/ 	.short	0x010a
        /*07f6*/ 	.byte	0xff
	.zero		1


	//   ....[113]....
        /*07f8*/ 	.word	0x00007480
        /*07fc*/ 	.word	0x00000000
        /*0800*/ 	.word	0x00000000
        /*0804*/ 	.short	0x010a
        /*0806*/ 	.byte	0xff
	.zero		1


	//   ....[114]....
        /*0808*/ 	.word	0x000074e0
        /*080c*/ 	.word	0x00000000
        /*0810*/ 	.word	0x00000000
        /*0814*/ 	.short	0x010a
        /*0816*/ 	.byte	0xff
	.zero		1


	//   ....[115]....
        /*0818*/ 	.word	0x00007540
        /*081c*/ 	.word	0x00000000
        /*0820*/ 	.word	0x00000000
        /*0824*/ 	.short	0x010a
        /*0826*/ 	.byte	0xff
	.zero		1


	//   ....[116]....
        /*0828*/ 	.word	0x000075a0
        /*082c*/ 	.word	0x00000000
        /*0830*/ 	.word	0x00000000
        /*0834*/ 	.short	0x010a
        /*0836*/ 	.byte	0xff
	.zero		1


	//   ....[117]....
        /*0838*/ 	.word	0x00007600
        /*083c*/ 	.word	0x00000000
        /*0840*/ 	.word	0x00000000
        /*0844*/ 	.short	0x010a
        /*0846*/ 	.byte	0xff
	.zero		1


	//   ....[118]....
        /*0848*/ 	.word	0x00007650
        /*084c*/ 	.word	0x00000003
        /*0850*/ 	.word	0x000000c0
        /*0854*/ 	.short	0x010a
        /*0856*/ 	.byte	0xff
	.zero		1


	//   ....[119]....
        /*0858*/ 	.word	0x000076b0
        /*085c*/ 	.word	0x00000000
        /*0860*/ 	.word	0x000000b8
        /*0864*/ 	.short	0x010a
        /*0866*/ 	.byte	0xff
	.zero		1


	//   ....[120]....
        /*0868*/ 	.word	0x00007710
        /*086c*/ 	.word	0x00000002
        /*0870*/ 	.word	0x000000a0
        /*0874*/ 	.short	0x010a
        /*0876*/ 	.byte	0xff
	.zero		1


	//   ....[121]....
        /*0878*/ 	.word	0x00007770
        /*087c*/ 	.word	0x00000000
        /*0880*/ 	.word	0x00000000
        /*0884*/ 	.short	0x010a
        /*0886*/ 	.byte	0xff
	.zero		1


	//   ....[122]....
        /*0888*/ 	.word	0x000077c0
        /*088c*/ 	.word	0x00000003
        /*0890*/ 	.word	0x000000c0
        /*0894*/ 	.short	0x010a
        /*0896*/ 	.byte	0xff
	.zero		1


	//   ....[123]....
        /*0898*/ 	.word	0x00007810
        /*089c*/ 	.word	0x00000003
        /*08a0*/ 	.word	0x00000090
        /*08a4*/ 	.short	0x010a
        /*08a6*/ 	.byte	0xff
	.zero		1


	//   ....[124]....
        /*08a8*/ 	.word	0x00007860
        /*08ac*/ 	.word	0x0000001a
        /*08b0*/ 	.word	0x000000e0
        /*08b4*/ 	.short	0x010a
        /*08b6*/ 	.byte	0xff
	.zero		1


	//----- nvinfo : EIATTR_NUM_MBARRIERS
	.align		4
.L_47:
        /*08b8*/ 	.byte	0x03, 0x38
        /*08ba*/ 	.short	0x0028


	//----- nvinfo : EIATTR_EXIT_INSTR_OFFSETS
	.align		4
        /*08bc*/ 	.byte	0x04, 0x1c
        /*08be*/ 	.short	(.L_49 - .L_48)


	//   ....[0]....
.L_48:
        /*08c0*/ 	.word	0x00002d90


	//   ....[1]....
        /*08c4*/ 	.word	0x00003280


	//   ....[2]....
        /*08c8*/ 	.word	0x000032e0


	//   ....[3]....
        /*08cc*/ 	.word	0x00004410


	//   ....[4]....
        /*08d0*/ 	.word	0x00005200


	//   ....[5]....
        /*08d4*/ 	.word	0x00005240


	//   ....[6]....
        /*08d8*/ 	.word	0x00006d10


	//   ....[7]....
        /*08dc*/ 	.word	0x00006d90


	//   ....[8]....
        /*08e0*/ 	.word	0x00006dc0


	//   ....[9]....
        /*08e4*/ 	.word	0x00006df0


	//----- nvinfo : EIATTR_MAX_THREADS
	.align		4
.L_49:
        /*08e8*/ 	.byte	0x04, 0x05
        /*08ea*/ 	.short	(.L_51 - .L_50)
.L_50:
        /*08ec*/ 	.word	0x00000100
        /*08f0*/ 	.word	0x00000001
        /*08f4*/ 	.word	0x00000001


	//----- nvinfo : EIATTR_CRS_STACK_SIZE
	.align		4
.L_51:
        /*08f8*/ 	.byte	0x04, 0x1e
        /*08fa*/ 	.short	(.L_53 - .L_52)
.L_52:
        /*08fc*/ 	.word	0x00000000


	//----- nvinfo : EIATTR_CBANK_PARAM_SIZE
	.align		4
.L_53:
        /*0900*/ 	.byte	0x03, 0x19
        /*0902*/ 	.short	0x0800


	//----- nvinfo : EIATTR_PARAM_CBANK
	.align		4
        /*0904*/ 	.byte	0x04, 0x0a
        /*0906*/ 	.short	(.L_55 - .L_54)
	.align		4
.L_54:
        /*0908*/ 	.word	index@(.nv.constant0._ZN7cutlass13device_kernelINS_4gemm6kernel13GemmUniversalIN4cute5tupleIJiiiiEEENS1_10collective13CollectiveMmaINS1_35MainloopSm100TmaUmmaWarpSpecializedILi9ELi2ELi4ENS5_IJNS4_1CILi2EEENSA_ILi1EEESC_EEEEENS5_IJNSA_ILi64EEENSA_ILi32EEENSA_ILi128EEEEEENS_6half_tENS5_IJlSC_lEEESJ_SK_NS4_8TiledMMAINS4_8MMA_AtomIJNS4_20SM100_MMA_F16BF16_SSISJ_SJ_fLi64ELi32ELNS4_4UMMA5MajorE0ELSP_0ELNSO_7ScaleInE0ELSQ_0EEEEEENS4_6LayoutINS5_IJSC_SC_SC_EEENS5_IJNSA_ILi0EEESV_SV_EEEEENS5_IJNS4_10UnderscoreESY_SY_EEEEENS4_13SM90_TMA_LOADENS4_14ComposedLayoutINS4_7SwizzleILi3ELi4ELi3EEENS4_18smem_ptr_flag_bitsILi16EEENST_INS5_IJNSA_ILi8EEESF_EEENS5_IJSF_SC_EEEEEEEvNS4_8identityENS4_23SM90_TMA_LOAD_MULTICASTES1B_vS1C_EENS_8epilogue10collective18CollectiveEpilogueINS1F_23Sm100TmaWarpSpecializedILi2ELi1ELi16ELb1ELb0EEEJSI_NS5_IJNST_ISF_SC_EENST_ISG_SC_EEEEESJ_SK_SJ_SK_NS1F_6fusion15FusionCallbacksIS1J_NS1N_17LinearCombinationISJ_fSJ_fLNS_15FloatRoundStyleE2EEESI_S1M_JEEENS4_5SM1004TMEM4LOAD26SM100_TMEM_LOAD_16dp256b4xES11_NS12_INS13_ILi2ELi4ELi3EEES16_NST_INS5_IJS17_SG_EEENS5_IJSG_SC_EEEEEEENS4_17SM75_U32x4_LDSM_NENS4_14SM90_TMA_STOREES21_NS4_17SM90_U32x4_STSM_NENS4_39AutoVectorizingCopyWithAssumedAlignmentILi128EEEEEEvvEEEEvNT_6ParamsE)
        /*090c*/ 	.short	0x0380
        /*090e*/ 	.short	0x0800


	//----- nvinfo : EIATTR_SW_WAR
	.align		4
.L_55:
        /*0910*/ 	.byte	0x04, 0x36
        /*0912*/ 	.short	(.L_57 - .L_56)
.L_56:
        /*0914*/ 	.word	0x00000008
.L_57:


//--------------------- .nv.callgraph             --------------------------
	.section	.nv.callgraph,"",@"SHT_CUDA_CALLGRAPH"
	.align	4
	.sectionentsize	8
	.align		4
        /*0000*/ 	.word	0x00000000
	.align		4
        /*0004*/ 	.word	0xffffffff
	.align		4
        /*0008*/ 	.word	index@(_ZN7cutlass13device_kernelINS_4gemm6kernel13GemmUniversalIN4cute5tupleIJiiiiEEENS1_10collective13CollectiveMmaINS1_35MainloopSm100TmaUmmaWarpSpecializedILi9ELi2ELi4ENS5_IJNS4_1CILi2EEENSA_ILi1EEESC_EEEEENS5_IJNSA_ILi64EEENSA_ILi32EEENSA_ILi128EEEEEENS_6half_tENS5_IJlSC_lEEESJ_SK_NS4_8TiledMMAINS4_8MMA_AtomIJNS4_20SM100_MMA_F16BF16_SSISJ_SJ_fLi64ELi32ELNS4_4UMMA5MajorE0ELSP_0ELNSO_7ScaleInE0ELSQ_0EEEEEENS4_6LayoutINS5_IJSC_SC_SC_EEENS5_IJNSA_ILi0EEESV_SV_EEEEENS5_IJNS4_10UnderscoreESY_SY_EEEEENS4_13SM90_TMA_LOADENS4_14ComposedLayoutINS4_7SwizzleILi3ELi4ELi3EEENS4_18smem_ptr_flag_bitsILi16EEENST_INS5_IJNSA_ILi8EEESF_EEENS5_IJSF_SC_EEEEEEEvNS4_8identityENS4_23SM90_TMA_LOAD_MULTICASTES1B_vS1C_EENS_8epilogue10collective18CollectiveEpilogueINS1F_23Sm100TmaWarpSpecializedILi2ELi1ELi16ELb1ELb0EEEJSI_NS5_IJNST_ISF_SC_EENST_ISG_SC_EEEEESJ_SK_SJ_SK_NS1F_6fusion15FusionCallbacksIS1J_NS1N_17LinearCombinationISJ_fSJ_fLNS_15FloatRoundStyleE2EEESI_S1M_JEEENS4_5SM1004TMEM4LOAD26SM100_TMEM_LOAD_16dp256b4xES11_NS12_INS13_ILi2ELi4ELi3EEES16_NST_INS5_IJS17_SG_EEENS5_IJSG_SC_EEEEEEENS4_17SM75_U32x4_LDSM_NENS4_14SM90_TMA_STOREES21_NS4_17SM90_U32x4_STSM_NENS4_39AutoVectorizingCopyWithAssumedAlignmentILi128EEEEEEvvEEEEvNT_6ParamsE)
	.align		4
        /*000c*/ 	.word	index@(__assertfail)
	.align		4
        /*0010*/ 	.word	0x00000000
	.align		4
        /*0014*/ 	.word	0xfffffffe
	.align		4
        /*0018*/ 	.word	0x00000000
	.align		4
        /*001c*/ 	.word	0xfffffffd
	.align		4
        /*0020*/ 	.word	0x00000000
	.align		4
        /*0024*/ 	.word	0xfffffffc


//--------------------- .nv.constant4             --------------------------
	.section	.nv.constant4,"a",@progbits
	.align	8
	.align		8
.nv.constant4:
        /*0000*/ 	.dword	__assertfail
	.align		8
        /*0008*/ 	.dword	__unnamed_1
	.align		8
        /*0010*/ 	.dword	__unnamed_2
	.align		8
        /*0018*/ 	.dword	_ZN40_INTERNAL_8899b7f5_4_k_cu_d6ac13cc_170174cuda3std3__45__cpo5beginE
	.align		8
        /*0020*/ 	.dword	_ZN40_INTERNAL_8899b7f5_4_k_cu_d6ac13cc_170174cuda3std3__45__cpo3endE
	.align		8
        /*0028*/ 	.dword	_ZN40_INTERNAL_8899b7f5_4_k_cu_d6ac13cc_170174cuda3std3__45__cpo6cbeginE
	.align		8
        /*0030*/ 	.dword	_ZN40_INTERNAL_8899b7f5_4_k_cu_d6ac13cc_170174cuda3std3__45__cpo4cendE
	.align		8
        /*0038*/ 	.dword	_ZN40_INTERNAL_8899b7f5_4_k_cu_d6ac13cc_170174cuda3std3__442_GLOBAL__N__8899b7f5_4_k_cu_d6ac13cc_170176ignoreE
	.align		8
        /*0040*/ 	.dword	_ZN40_INTERNAL_8899b7f5_4_k_cu_d6ac13cc_170174cuda3std3__419piecewise_constructE
	.align		8
        /*0048*/ 	.dword	_ZN40_INTERNAL_8899b7f5_4_k_cu_d6ac13cc_170174cuda3std3__48in_placeE
	.align		8
        /*0050*/ 	.dword	_ZN40_INTERNAL_8899b7f5_4_k_cu_d6ac13cc_170174cuda3std6ranges3__45__cpo4swapE
	.align		8
        /*0058*/ 	.dword	_ZN40_INTERNAL_8899b7f5_4_k_cu_d6ac13cc_170174cuda3std6ranges3__45__cpo9iter_moveE
	.align		8
        /*0060*/ 	.dword	_ZN40_INTERNAL_8899b7f5_4_k_cu_d6ac13cc_170174cute7productE
	.align		8
        /*0068*/ 	.dword	_ZN40_INTERNAL_8899b7f5_4_k_cu_d6ac13cc_170174cute1_E
	.align		8
        /*0070*/ 	.dword	$str$25
	.align		8
        /*0078*/ 	.dword	$str$26
	.align		8
        /*0080*/ 	.dword	$str$27
	.align		8
        /*0088*/ 	.dword	$str$28


//--------------------- .text._ZN7cutlass13device_kernelINS_4gemm6kernel13GemmUniversalIN4cute5tupleIJiiiiEEENS1_10collective13CollectiveMmaINS1_35MainloopSm100TmaUmmaWarpSpecializedILi9ELi2ELi4ENS5_IJNS4_1CILi2EEENSA_ILi1EEESC_EEEEENS5_IJNSA_ILi64EEENSA_ILi32EEENSA_ILi128EEEEEENS_6half_tENS5_IJlSC_lEEESJ_SK_NS4_8TiledMMAINS4_8MMA_AtomIJNS4_20SM100_MMA_F16BF16_SSISJ_SJ_fLi64ELi32ELNS4_4UMMA5MajorE0ELSP_0ELNSO_7ScaleInE0ELSQ_0EEEEEENS4_6LayoutINS5_IJSC_SC_SC_EEENS5_IJNSA_ILi0EEESV_SV_EEEEENS5_IJNS4_10UnderscoreESY_SY_EEEEENS4_13SM90_TMA_LOADENS4_14ComposedLayoutINS4_7SwizzleILi3ELi4ELi3EEENS4_18smem_ptr_flag_bitsILi16EEENST_INS5_IJNSA_ILi8EEESF_EEENS5_IJSF_SC_EEEEEEEvNS4_8identityENS4_23SM90_TMA_LOAD_MULTICASTES1B_vS1C_EENS_8epilogue10collective18CollectiveEpilogueINS1F_23Sm100TmaWarpSpecializedILi2ELi1ELi16ELb1ELb0EEEJSI_NS5_IJNST_ISF_SC_EENST_ISG_SC_EEEEESJ_SK_SJ_SK_NS1F_6fusion15FusionCallbacksIS1J_NS1N_17LinearCombinationISJ_fSJ_fLNS_15FloatRoundStyleE2EEESI_S1M_JEEENS4_5SM1004TMEM4LOAD26SM100_TMEM_LOAD_16dp256b4xES11_NS12_INS13_ILi2ELi4ELi3EEES16_NST_INS5_IJS17_SG_EEENS5_IJSG_SC_EEEEEEENS4_17SM75_U32x4_LDSM_NENS4_14SM90_TMA_STOREES21_NS4_17SM90_U32x4_STSM_NENS4_39AutoVectorizingCopyWithAssumedAlignmentILi128EEEEEEvvEEEEvNT_6ParamsE --------------------------
	.section	.text._ZN7cutlass13device_kernelINS_4gemm6kernel13GemmUniversalIN4cute5tupleIJiiiiEEENS1_10collective13CollectiveMmaINS1_35MainloopSm100TmaUmmaWarpSpecializedILi9ELi2ELi4ENS5_IJNS4_1CILi2EEENSA_ILi1EEESC_EEEEENS5_IJNSA_ILi64EEENSA_ILi32EEENSA_ILi128EEEEEENS_6half_tENS5_IJlSC_lEEESJ_SK_NS4_8TiledMMAINS4_8MMA_AtomIJNS4_20SM100_MMA_F16BF16_SSISJ_SJ_fLi64ELi32ELNS4_4UMMA5MajorE0ELSP_0ELNSO_7ScaleInE0ELSQ_0EEEEEENS4_6LayoutINS5_IJSC_SC_SC_EEENS5_IJNSA_ILi0EEESV_SV_EEEEENS5_IJNS4_10UnderscoreESY_SY_EEEEENS4_13SM90_TMA_LOADENS4_14ComposedLayoutINS4_7SwizzleILi3ELi4ELi3EEENS4_18smem_ptr_flag_bitsILi16EEENST_INS5_IJNSA_ILi8EEESF_EEENS5_IJSF_SC_EEEEEEEvNS4_8identityENS4_23SM90_TMA_LOAD_MULTICASTES1B_vS1C_EENS_8epilogue10collective18CollectiveEpilogueINS1F_23Sm100TmaWarpSpecializedILi2ELi1ELi16ELb1ELb0EEEJSI_NS5_IJNST_ISF_SC_EENST_ISG_SC_EEEEESJ_SK_SJ_SK_NS1F_6fusion15FusionCallbacksIS1J_NS1N_17LinearCombinationISJ_fSJ_fLNS_15FloatRoundStyleE2EEESI_S1M_JEEENS4_5SM1004TMEM4LOAD26SM100_TMEM_LOAD_16dp256b4xES11_NS12_INS13_ILi2ELi4ELi3EEES16_NST_INS5_IJS17_SG_EEENS5_IJSG_SC_EEEEEEENS4_17SM75_U32x4_LDSM_NENS4_14SM90_TMA_STOREES21_NS4_17SM90_U32x4_STSM_NENS4_39AutoVectorizingCopyWithAssumedAlignmentILi128EEEEEEvvEEEEvNT_6ParamsE,"ax",@progbits
	.align	128
.text._ZN7cutlass13device_kernelINS_4gemm6kernel13GemmUniversalIN4cute5tupleIJiiiiEEENS1_10collective13CollectiveMmaINS1_35MainloopSm100TmaUmmaWarpSpecializedILi9ELi2ELi4ENS5_IJNS4_1CILi2EEENSA_ILi1EEESC_EEEEENS5_IJNSA_ILi64EEENSA_ILi32EEENSA_ILi128EEEEEENS_6half_tENS5_IJlSC_lEEESJ_SK_NS4_8TiledMMAINS4_8MMA_AtomIJNS4_20SM100_MMA_F16BF16_SSISJ_SJ_fLi64ELi32ELNS4_4UMMA5MajorE0ELSP_0ELNSO_7ScaleInE0ELSQ_0EEEEEENS4_6LayoutINS5_IJSC_SC_SC_EEENS5_IJNSA_ILi0EEESV_SV_EEEEENS5_IJNS4_10UnderscoreESY_SY_EEEEENS4_13SM90_TMA_LOADENS4_14ComposedLayoutINS4_7SwizzleILi3ELi4ELi3EEENS4_18smem_ptr_flag_bitsILi16EEENST_INS5_IJNSA_ILi8EEESF_EEENS5_IJSF_SC_EEEEEEEvNS4_8identityENS4_23SM90_TMA_LOAD_MULTICASTES1B_vS1C_EENS_8epilogue10collective18CollectiveEpilogueINS1F_23Sm100TmaWarpSpecializedILi2ELi1ELi16ELb1ELb0EEEJSI_NS5_IJNST_ISF_SC_EENST_ISG_SC_EEEEESJ_SK_SJ_SK_NS1F_6fusion15FusionCallbacksIS1J_NS1N_17LinearCombinationISJ_fSJ_fLNS_15FloatRoundStyleE2EEESI_S1M_JEEENS4_5SM1004TMEM4LOAD26SM100_TMEM_LOAD_16dp256b4xES11_NS12_INS13_ILi2ELi4ELi3EEES16_NST_INS5_IJS17_SG_EEENS5_IJSG_SC_EEEEEEENS4_17SM75_U32x4_LDSM_NENS4_14SM90_TMA_STOREES21_NS4_17SM90_U32x4_STSM_NENS4_39AutoVectorizingCopyWithAssumedAlignmentILi128EEEEEEvvEEEEvNT_6ParamsE:
        .type           _ZN7cutlass13device_kernelINS_4gemm6kernel13GemmUniversalIN4cute5tupleIJiiiiEEENS1_10collective13CollectiveMmaINS1_35MainloopSm100TmaUmmaWarpSpecializedILi9ELi2ELi4ENS5_IJNS4_1CILi2EEENSA_ILi1EEESC_EEEEENS5_IJNSA_ILi64EEENSA_ILi32EEENSA_ILi128EEEEEENS_6half_tENS5_IJlSC_lEEESJ_SK_NS4_8TiledMMAINS4_8MMA_AtomIJNS4_20SM100_MMA_F16BF16_SSISJ_SJ_fLi64ELi32ELNS4_4UMMA5MajorE0ELSP_0ELNSO_7ScaleInE0ELSQ_0EEEEEENS4_6LayoutINS5_IJSC_SC_SC_EEENS5_IJNSA_ILi0EEESV_SV_EEEEENS5_IJNS4_10UnderscoreESY_SY_EEEEENS4_13SM90_TMA_LOADENS4_14ComposedLayoutINS4_7SwizzleILi3ELi4ELi3EEENS4_18smem_ptr_flag_bitsILi16EEENST_INS5_IJNSA_ILi8EEESF_EEENS5_IJSF_SC_EEEEEEEvNS4_8identityENS4_23SM90_TMA_LOAD_MULTICASTES1B_vS1C_EENS_8epilogue10collective18CollectiveEpilogueINS1F_23Sm100TmaWarpSpecializedILi2ELi1ELi16ELb1ELb0EEEJSI_NS5_IJNST_ISF_SC_EENST_ISG_SC_EEEEESJ_SK_SJ_SK_NS1F_6fusion15FusionCallbacksIS1J_NS1N_17LinearCombinationISJ_fSJ_fLNS_15FloatRoundStyleE2EEESI_S1M_JEEENS4_5SM1004TMEM4LOAD26SM100_TMEM_LOAD_16dp256b4xES11_NS12_INS13_ILi2ELi4ELi3EEES16_NST_INS5_IJS17_SG_EEENS5_IJSG_SC_EEEEEEENS4_17SM75_U32x4_LDSM_NENS4_14SM90_TMA_STOREES21_NS4_17SM90_U32x4_STSM_NENS4_39AutoVectorizingCopyWithAssumedAlignmentILi128EEEEEEvvEEEEvNT_6ParamsE,@function
        .size           _ZN7cutlass13device_kernelINS_4gemm6kernel13GemmUniversalIN4cute5tupleIJiiiiEEENS1_10collective13CollectiveMmaINS1_35MainloopSm100TmaUmmaWarpSpecializedILi9ELi2ELi4ENS5_IJNS4_1CILi2EEENSA_ILi1EEESC_EEEEENS5_IJNSA_ILi64EEENSA_ILi32EEENSA_ILi128EEEEEENS_6half_tENS5_IJlSC_lEEESJ_SK_NS4_8TiledMMAINS4_8MMA_AtomIJNS4_20SM100_MMA_F16BF16_SSISJ_SJ_fLi64ELi32ELNS4_4UMMA5MajorE0ELSP_0ELNSO_7ScaleInE0ELSQ_0EEEEEENS4_6LayoutINS5_IJSC_SC_SC_EEENS5_IJNSA_ILi0EEESV_SV_EEEEENS5_IJNS4_10UnderscoreESY_SY_EEEEENS4_13SM90_TMA_LOADENS4_14ComposedLayoutINS4_7SwizzleILi3ELi4ELi3EEENS4_18smem_ptr_flag_bitsILi16EEENST_INS5_IJNSA_ILi8EEESF_EEENS5_IJSF_SC_EEEEEEEvNS4_8identityENS4_23SM90_TMA_LOAD_MULTICASTES1B_vS1C_EENS_8epilogue10collective18CollectiveEpilogueINS1F_23Sm100TmaWarpSpecializedILi2ELi1ELi16ELb1ELb0EEEJSI_NS5_IJNST_ISF_SC_EENST_ISG_SC_EEEEESJ_SK_SJ_SK_NS1F_6fusion15FusionCallbacksIS1J_NS1N_17LinearCombinationISJ_fSJ_fLNS_15FloatRoundStyleE2EEESI_S1M_JEEENS4_5SM1004TMEM4LOAD26SM100_TMEM_LOAD_16dp256b4xES11_NS12_INS13_ILi2ELi4ELi3EEES16_NST_INS5_IJS17_SG_EEENS5_IJSG_SC_EEEEEEENS4_17SM75_U32x4_LDSM_NENS4_14SM90_TMA_STOREES21_NS4_17SM90_U32x4_STSM_NENS4_39AutoVectorizingCopyWithAssumedAlignmentILi128EEEEEEvvEEEEvNT_6ParamsE,(.L_x_160 - _ZN7cutlass13device_kernelINS_4gemm6kernel13GemmUniversalIN4cute5tupleIJiiiiEEENS1_10collective13CollectiveMmaINS1_35MainloopSm100TmaUmmaWarpSpecializedILi9ELi2ELi4ENS5_IJNS4_1CILi2EEENSA_ILi1EEESC_EEEEENS5_IJNSA_ILi64EEENSA_ILi32EEENSA_ILi128EEEEEENS_6half_tENS5_IJlSC_lEEESJ_SK_NS4_8TiledMMAINS4_8MMA_AtomIJNS4_20SM100_MMA_F16BF16_SSISJ_SJ_fLi64ELi32ELNS4_4UMMA5MajorE0ELSP_0ELNSO_7ScaleInE0ELSQ_0EEEEEENS4_6LayoutINS5_IJSC_SC_SC_EEENS5_IJNSA_ILi0EEESV_SV_EEEEENS5_IJNS4_10UnderscoreESY_SY_EEEEENS4_13SM90_TMA_LOADENS4_14ComposedLayoutINS4_7SwizzleILi3ELi4ELi3EEENS4_18smem_ptr_flag_bitsILi16EEENST_INS5_IJNSA_ILi8EEESF_EEENS5_IJSF_SC_EEEEEEEvNS4_8identityENS4_23SM90_TMA_LOAD_MULTICASTES1B_vS1C_EENS_8epilogue10collective18CollectiveEpilogueINS1F_23Sm100TmaWarpSpecializedILi2ELi1ELi16ELb1ELb0EEEJSI_NS5_IJNST_ISF_SC_EENST_ISG_SC_EEEEESJ_SK_SJ_SK_NS1F_6fusion15FusionCallbacksIS1J_NS1N_17LinearCombinationISJ_fSJ_fLNS_15FloatRoundStyleE2EEESI_S1M_JEEENS4_5SM1004TMEM4LOAD26SM100_TMEM_LOAD_16dp256b4xES11_NS12_INS13_ILi2ELi4ELi3EEES16_NST_INS5_IJS17_SG_EEENS5_IJSG_SC_EEEEEEENS4_17SM75_U32x4_LDSM_NENS4_14SM90_TMA_STOREES21_NS4_17SM90_U32x4_STSM_NENS4_39AutoVectorizingCopyWithAssumedAlignmentILi128EEEEEEvvEEEEvNT_6ParamsE)
        .other          _ZN7cutlass13device_kernelINS_4gemm6kernel13GemmUniversalIN4cute5tupleIJiiiiEEENS1_10collective13CollectiveMmaINS1_35MainloopSm100TmaUmmaWarpSpecializedILi9ELi2ELi4ENS5_IJNS4_1CILi2EEENSA_ILi1EEESC_EEEEENS5_IJNSA_ILi64EEENSA_ILi32EEENSA_ILi128EEEEEENS_6half_tENS5_IJlSC_lEEESJ_SK_NS4_8TiledMMAINS4_8MMA_AtomIJNS4_20SM100_MMA_F16BF16_SSISJ_SJ_fLi64ELi32ELNS4_4UMMA5MajorE0ELSP_0ELNSO_7ScaleInE0ELSQ_0EEEEEENS4_6LayoutINS5_IJSC_SC_SC_EEENS5_IJNSA_ILi0EEESV_SV_EEEEENS5_IJNS4_10UnderscoreESY_SY_EEEEENS4_13SM90_TMA_LOADENS4_14ComposedLayoutINS4_7SwizzleILi3ELi4ELi3EEENS4_18smem_ptr_flag_bitsILi16EEENST_INS5_IJNSA_ILi8EEESF_EEENS5_IJSF_SC_EEEEEEEvNS4_8identityENS4_23SM90_TMA_LOAD_MULTICASTES1B_vS1C_EENS_8epilogue10collective18CollectiveEpilogueINS1F_23Sm100TmaWarpSpecializedILi2ELi1ELi16ELb1ELb0EEEJSI_NS5_IJNST_ISF_SC_EENST_ISG_SC_EEEEESJ_SK_SJ_SK_NS1F_6fusion15FusionCallbacksIS1J_NS1N_17LinearCombinationISJ_fSJ_fLNS_15FloatRoundStyleE2EEESI_S1M_JEEENS4_5SM1004TMEM4LOAD26SM100_TMEM_LOAD_16dp256b4xES11_NS12_INS13_ILi2ELi4ELi3EEES16_NST_INS5_IJS17_SG_EEENS5_IJSG_SC_EEEEEEENS4_17SM75_U32x4_LDSM_NENS4_14SM90_TMA_STOREES21_NS4_17SM90_U32x4_STSM_NENS4_39AutoVectorizingCopyWithAssumedAlignmentILi128EEEEEEvvEEEEvNT_6ParamsE,@"STO_CUDA_ENTRY STV_DEFAULT"
_ZN7cutlass13device_kernelINS_4gemm6kernel13GemmUniversalIN4cute5tupleIJiiiiEEENS1_10collective13CollectiveMmaINS1_35MainloopSm100TmaUmmaWarpSpecializedILi9ELi2ELi4ENS5_IJNS4_1CILi2EEENSA_ILi1EEESC_EEEEENS5_IJNSA_ILi64EEENSA_ILi32EEENSA_ILi128EEEEEENS_6half_tENS5_IJlSC_lEEESJ_SK_NS4_8TiledMMAINS4_8MMA_AtomIJNS4_20SM100_MMA_F16BF16_SSISJ_SJ_fLi64ELi32ELNS4_4UMMA5MajorE0ELSP_0ELNSO_7ScaleInE0ELSQ_0EEEEEENS4_6LayoutINS5_IJSC_SC_SC_EEENS5_IJNSA_ILi0EEESV_SV_EEEEENS5_IJNS4_10UnderscoreESY_SY_EEEEENS4_13SM90_TMA_LOADENS4_14ComposedLayoutINS4_7SwizzleILi3ELi4ELi3EEENS4_18smem_ptr_flag_bitsILi16EEENST_INS5_IJNSA_ILi8EEESF_EEENS5_IJSF_SC_EEEEEEEvNS4_8identityENS4_23SM90_TMA_LOAD_MULTICASTES1B_vS1C_EENS_8epilogue10collective18CollectiveEpilogueINS1F_23Sm100TmaWarpSpecializedILi2ELi1ELi16ELb1ELb0EEEJSI_NS5_IJNST_ISF_SC_EENST_ISG_SC_EEEEESJ_SK_SJ_SK_NS1F_6fusion15FusionCallbacksIS1J_NS1N_17LinearCombinationISJ_fSJ_fLNS_15FloatRoundStyleE2EEESI_S1M_JEEENS4_5SM1004TMEM4LOAD26SM100_TMEM_LOAD_16dp256b4xES11_NS12_INS13_ILi2ELi4ELi3EEES16_NST_INS5_IJS17_SG_EEENS5_IJSG_SC_EEEEEEENS4_17SM75_U32x4_LDSM_NENS4_14SM90_TMA_STOREES21_NS4_17SM90_U32x4_STSM_NENS4_39AutoVectorizingCopyWithAssumedAlignmentILi128EEEEEEvvEEEEvNT_6ParamsE:
[----:B------:R-:W1:Y:S01]  /*0000*/  LDC R1, c[0x0][0x37c] ;  /* 0x0000df00ff017b82 */ /* 0x000e620000000800 */
[----:B------:R-:W2:Y:S01]  /*0010*/  S2R R57, SR_TID.X ;  /* 0x0000000000397919 */ /* 0x000ea20000002100 */
[----:B------:R-:W3:Y:S01]  /*0020*/  LDCU.64 UR8, c[0x0][0x890] ;  /* 0x00011200ff0877ac */ /* 0x000ee20008000a00 */
[----:B------:R-:W-:Y:S02]  /*0030*/  PRMT R49, RZ, 0x7610, R49 ;  /* 0x00007610ff317816 */ /* 0x000fe40000000031 */
[----:B------:R-:W-:Y:S01]  /*0040*/  ELECT P3, URZ, PT ;  /* 0x0000000000ff782f */ /* 0x000fe20003860000 */
[----:B---3--:R-:W-:-:S04]  /*0050*/  UISETP.NE.U32.AND UP0, UPT, UR8, URZ, UPT ;  /* 0x000000ff0800728c */ /* 0x008fc8000bf05070 */
[----:B------:R-:W-:Y:S01]  /*0060*/  UISETP.NE.AND.EX UP0, UPT, UR9, URZ, UPT, UP0 ;  /* 0x000000ff0900728c */ /* 0x000fe2000bf05300 */
[----:B--2---:R-:W-:-:S05]  /*0070*/  SHF.R.U32.HI R50, RZ, 0x5, R57 ;  /* 0x00000005ff327819 */ /* 0x004fca0000011639 */
[----:B------:R-:W2:Y:S02]  /*0080*/  SHFL.IDX PT, R0, R50, RZ, 0x1f ;  /* 0x00001fff32007589 */ /* 0x000ea400000e0000 */
[----:B--2---:R-:W-:Y:S01]  /*0090*/  R2UR UR18, R0 ;  /* 0x00000000001272ca */ /* 0x004fe200000e0000 */
[----:B-1----:R-:W-:-:S14]  /*00a0*/  BRA.U UP0, `(.L_x_0) ;  /* 0x0000000100307547 */ /* 0x002fdc000b800000 */
[----:B------:R-:W1:Y:S02]  /*00b0*/  LDCU.64 UR4, c[0x0][0x888] ;  /* 0x00011100ff0477ac */ /* 0x000e640008000a00 */
[----:B-1----:R-:W-:-:S04]  /*00c0*/  UISETP.NE.U32.AND UP0, UPT, UR4, URZ, UPT ;  /* 0x000000ff0400728c */ /* 0x002fc8000bf05070 */
[----:B------:R-:W-:-:S09]  /*00d0*/  UISETP.NE.AND.EX UP0, UPT, UR5, URZ, UPT, UP0 ;  /* 0x000000ff0500728c */ /* 0x000fd2000bf05300 */
[----:B------:R-:W-:Y:S05]  /*00e0*/  BRA.U !UP0, `(.L_x_1) ;  /* 0x0000000108147547 */ /* 0x000fea000b800000 */
[----:B------:R-:W1:Y:S01]  /*00f0*/  LDC.64 R2, c[0x0][0x888] ;  /* 0x00022200ff027b82 */ /* 0x000e620000000a00 */
[----:B------:R-:W1:Y:S02]  /*0100*/  LDCU.64 UR4, c[0x0][0x358] ;  /* 0x00006b00ff0477ac */ /* 0x000e640008000a00 */
[----:B-1----:R1:W5:Y:S01]  /*0110*/  LDG.E R25, desc[UR4][R2.64] ;  /* 0x0000000402197981 */ /* 0x002362000c1e1900 */
[----:B------:R-:W-:Y:S01]  /*0120*/  HFMA2 R49, -RZ, RZ, 0, 5.9604644775390625e-08 ;  /* 0x00000001ff317431 */ /* 0x000fe200000001ff */
[----:B------:R-:W-:Y:S05]  /*0130*/  BRA `(.L_x_0) ;  /* 0x00000000000c7947 */ /* 0x000fea0003800000 */
.L_x_1:
[----:B------:R-:W1:Y:S01]  /*0140*/  LDCU UR4, c[0x0][0x880] ;  /* 0x00011000ff0477ac */ /* 0x000e620008000800 */
[----:B------:R-:W-:Y:S01]  /*0150*/  HFMA2 R49, -RZ, RZ, 0, 5.9604644775390625e-08 ;  /* 0x00000001ff317431 */ /* 0x000fe200000001ff */
[----:B-1----:R-:W-:-:S07]  /*0160*/  MOV R25, UR4 ;  /* 0x0000000400197c02 */ /* 0x002fce0008000f00 */
.L_x_0:
[----:B------:R-:W2:Y:S02]  /*0170*/  LDCU.64 UR4, c[0x0][0x8b0] ;  /* 0x00011600ff0477ac */ /* 0x000ea40008000a00 */
[----:B--2---:R-:W-:-:S04]  /*0180*/  UISETP.NE.U32.AND UP0, UPT, UR4, URZ, UPT ;  /* 0x000000ff0400728c */ /* 0x004fc8000bf05070 */
[----:B------:R-:W-:-:S09]  /*0190*/  UISETP.NE.AND.EX UP0, UPT, UR5, URZ, UPT, UP0 ;  /* 0x000000ff0500728c */ /* 0x000fd2000bf05300 */
[----:B------:R-:W-:Y:S05]  /*01a0*/  BRA.U UP0, `(.L_x_2) ;  /* 0x0000000100287547 */ /* 0x000fea000b800000 */
[----:B------:R-:W2:Y:S02]  /*01b0*/  LDCU.64 UR4, c[0x0][0x8a8] ;  /* 0x00011500ff0477ac */ /* 0x000ea40008000a00 */
[----:B--2---:R-:W-:-:S04]  /*01c0*/  UISETP.NE.U32.AND UP0, UPT, UR4, URZ, UPT ;  /* 0x000000ff0400728c */ /* 0x004fc8000bf05070 */
[----:B------:R-:W-:-:S09]  /*01d0*/  UISETP.NE.AND.EX UP0, UPT, UR5, URZ, UPT, UP0 ;  /* 0x000000ff0500728c */ /* 0x000fd2000bf05300 */
[----:B------:R-:W-:Y:S05]  /*01e0*/  BRA.U !UP0, `(.L_x_3) ;  /* 0x0000000108107547 */ /* 0x000fea000b800000 */
[----:B-1----:R-:W1:Y:S01]  /*01f0*/  LDC.64 R2, c[0x0][0x8a8] ;  /* 0x00022a00ff027b82 */ /* 0x002e620000000a00 */
[----:B------:R-:W1:Y:S02]  /*0200*/  LDCU.64 UR4, c[0x0][0x358] ;  /* 0x00006b00ff0477ac */ /* 0x000e640008000a00 */
[----:B-1----:R2:W5:Y:S01]  /*0210*/  LDG.E R24, desc[UR4][R2.64] ;  /* 0x0000000402187981 */ /* 0x002562000c1e1900 */
[----:B------:R-:W-:Y:S05]  /*0220*/  BRA `(.L_x_2) ;  /* 0x0000000000087947 */ /* 0x000fea0003800000 */
.L_x_3:
[----:B------:R-:W2:Y:S02]  /*0230*/  LDCU UR4, c[0x0][0x8a0] ;  /* 0x00011400ff0477ac */ /* 0x000ea40008000800 */
[----:B--2---:R-:W-:Y:S02]  /*0240*/  MOV R24, UR4 ;  /* 0x0000000400187c02 */ /* 0x004fe40008000f00 */
.L_x_2:
[----:B------:R-:W-:Y:S01]  /*0250*/  IMAD.U32 R0, RZ, RZ, UR18 ;  /* 0x00000012ff007e24 */ /* 0x000fe2000f8e00ff */
[----:B------:R-:W-:Y:S04]  /*0260*/  BSSY.RECONVERGENT B0, `(.L_x_4) ;  /* 0x000000c000007945 */ /* 0x000fe80003800200 */
[C---:B------:R-:W-:Y:S02]  /*0270*/  ISETP.NE.OR P1, PT, R0.reuse, 0x1, !P3 ;  /* 0x000000010000780c */ /* 0x040fe40005f25670 */
[----:B------:R-:W-:-:S11]  /*0280*/  ISETP.NE.OR P0, PT, R0, 0x3, !P3 ;  /* 0x000000030000780c */ /* 0x000fd60005f05670 */
[----:B------:R-:W-:Y:S05]  /*0290*/  @P1 BRA `(.L_x_5) ;  /* 0x0000000000201947 */ /* 0x000fea0003800000 */
[----:B------:R-:W3:Y:S02]  /*02a0*/  LDCU.64 UR4, c[0x0][0x348] ;  /* 0x00006900ff0477ac */ /* 0x000ee40008000a00 */
[----:B---3--:R-:W-:Y:S02]  /*02b0*/  UIADD3 UR6, UP1, UPT, UR4, 0x80, URZ ;  /* 0x0000008004067890 */ /* 0x008fe4000ff3e0ff */
[----:B------:R-:W-:Y:S02]  /*02c0*/  UIADD3 UR4, UP0, UPT, UR4, 0x180, URZ ;  /* 0x0000018004047890 */ /* 0x000fe4000ff1e0ff */
[----:B------:R-:W-:Y:S02]  /*02d0*/  UIADD3.X UR7, UPT, UPT, URZ, UR5, URZ, UP1, !UPT ;  /* 0x00000005ff077290 */ /* 0x000fe40008ffe4ff */
[----:B------:R-:W-:-:S07]  /*02e0*/  UIADD3.X UR5, UPT, UPT, URZ, UR5, URZ, UP0, !UPT ;  /* 0x00000005ff057290 */ /* 0x000fce00087fe4ff */
[----:B------:R3:W-:Y:S02]  /*02f0*/  UTMACCTL.PF [UR6] ;  /* 0x00000000060079b9 */ /* 0x0007e40008040000 */
[----:B------:R3:W-:Y:S02]  /*0300*/  UTMACCTL.PF [UR4] ;  /* 0x00000000040079b9 */ /* 0x0007e40008040000 */
[----:B---3--:R-:W-:Y:S01]  /*0310*/  NOP ;  /* 0x0000000000007918 */ /* 0x008fe20000000000 */
.L_x_5:
[----:B------:R-:W-:Y:S05]  /*0320*/  BSYNC.RECONVERGENT B0 ;  /* 0x0000000000007941 */ /* 0x000fea0003800200 */
.L_x_4:
[----:B------:R-:W-:Y:S04]  /*0330*/  BSSY.RECONVERGENT B0, `(.L_x_6) ;  /* 0x000000a000007945 */ /* 0x000fe80003800200 */
        /* <DEDUP_REMOVED lines=9> */
.L_x_7:
[----:B------:R-:W-:Y:S05]  /*03d0*/  BSYNC.RECONVERGENT B0 ;  /* 0x0000000000007941 */ /* 0x000fea0003800200 */
.L_x_6:
[----:B------:R-:W3:Y:S01]  /*03e0*/  LDCU.64 UR4, c[0x0][0x888] ;  /* 0x00011100ff0477ac */ /* 0x000ee20008000a00 */
[----:B------:R-:W-:Y:S02]  /*03f0*/  UISETP.EQ.U32.AND UP2, UPT, UR8, URZ, UPT ;  /* 0x000000ff0800728c */ /* 0x000fe4000bf42070 */
[----:B------:R-:W-:Y:S02]  /*0400*/  UPLOP3.LUT UP3, UPT, UPT, UPT, UPT, 0x80, 0x8 ;  /* 0x000000000008789c */ /* 0x000fe40003f6f070 */
[----:B---3--:R-:W-:-:S04]  /*0410*/  UISETP.NE.U32.AND UP0, UPT, UR4, URZ, UPT ;  /* 0x000000ff0400728c */ /* 0x008fc8000bf05070 */
[----:B------:R-:W-:-:S04]  /*0420*/  UISETP.NE.AND.EX UP1, UPT, UR5, URZ, UPT, UP0 ;  /* 0x000000ff0500728c */ /* 0x000fc8000bf25300 */
[----:B------:R-:W-:-:S04]  /*0430*/  UISETP.EQ.OR.EX UP4, UPT, UR9, URZ, !UP1, UP2 ;  /* 0x000000ff0900728c */ /* 0x000fc8000cf82720 */
[----:B------:R-:W-:-:S05]  /*0440*/  UP2UR UR63, UPR, URZ, 0x10 ;  /* 0x00000010ff3f7883 */ /* 0x000fca0008000000 */
[----:B------:R-:W-:Y:S07]  /*0450*/  BRA.U !UP4, `(.L_x_8) ;  /* 0x000000010c207547 */ /* 0x000fee000b800000 */
[----:B------:R-:W-:Y:S01]  /*0460*/  UISETP.NE.U32.AND UP2, UPT, UR8, URZ, UPT ;  /* 0x000000ff0800728c */ /* 0x000fe2000bf45070 */
[----:B-----5:R-:W-:Y:S01]  /*0470*/  FSETP.NEU.AND P0, PT, R25, RZ, PT ;  /* 0x000000ff1900720b */ /* 0x020fe20003f0d000 */
[----:B------:R-:W-:Y:S02]  /*0480*/  USEL UR4, URZ, 0xffffffff, UP1 ;  /* 0xffffffffff047887 */ /* 0x000fe40008800000 */
[----:B------:R-:W-:-:S10]  /*0490*/  UISETP.NE.AND.EX UP2, UPT, UR9, URZ, UPT, UP2 ;  /* 0x000000ff0900728c */ /* 0x000fd4000bf45320 */
[----:B------:R-:W-:Y:S01]  /*04a0*/  VOTEU.ANY UP0, P0 ;  /* 0x0000000000ff7886 */ /* 0x000fe20000000100 */
[----:B------:R-:W-:-:S04]  /*04b0*/  @!UP2 USEL UR4, URZ, 0xffffffff, UP0 ;  /* 0xffffffffff04a887 */ /* 0x000fc80008000000 */
[----:B------:R-:W-:-:S04]  /*04c0*/  ULOP3.LUT UR4, UR4, 0x1, URZ, 0xc0, !UPT ;  /* 0x0000000104047892 */ /* 0x000fc8000f8ec0ff */
[----:B------:R-:W-:-:S11]  /*04d0*/  UISETP.NE.U32.AND UP3, UPT, UR4, 0x1, UPT ;  /* 0x000000010400788c */ /* 0x000fd6000bf65070 */
.L_x_8:
[----:B-12---:R-:W1:Y:S02]  /*04e0*/  SHFL.IDX PT, R2, R50, RZ, 0x1f ;  /* 0x00001fff32027589 */ /* 0x006e6400000e0000 */
[----:B-1----:R-:W-:-:S13]  /*04f0*/  ISETP.NE.AND P0, PT, R2, RZ, PT ;  /* 0x000000ff0200720c */ /* 0x002fda0003f05270 */
[----:B------:R-:W-:Y:S05]  /*0500*/  @P0 BRA `(.L_x_9) ;  /* 0x00000000008c0947 */ /* 0x000fea0003800000 */
[----:B------:R-:W-:Y:S01]  /*0510*/  ELECT P0, URZ, PT ;  /* 0x0000000000ff782f */ /* 0x000fe20003800000 */
[----:B------:R-:W-:-:S12]  /*0520*/  BSSY.RECONVERGENT B0, `(.L_x_9) ;  /* 0x0000021000007945 */ /* 0x000fd80003800200 */
[----:B------:R-:W-:Y:S05]  /*0530*/  @!P0 BRA `(.L_x_10) ;  /* 0x00000000007c8947 */ /* 0x000fea0003800000 */
[----:B------:R-:W1:Y:S01]  /*0540*/  S2UR UR4, SR_CgaCtaId ;  /* 0x00000000000479c3 */ /* 0x000e620000008800 */
[----:B------:R-:W-:Y:S01]  /*0550*/  UMOV UR5, 0x400 ;  /* 0x0000040000057882 */ /* 0x000fe20000000000 */
[----:B------:R-:W-:Y:S01]  /*0560*/  UMOV UR8, 0x1 ;  /* 0x0000000100087882 */ /* 0x000fe20000000000 */
[----:B------:R-:W-:Y:S01]  /*0570*/  UMOV UR6, 0x2 ;  /* 0x0000000200067882 */ /* 0x000fe20000000000 */
[----:B------:R-:W-:-:S04]  /*0580*/  UIADD3 UR8, UPT, UPT, -UR8, 0x100000, URZ ;  /* 0x0010000008087890 */ /* 0x000fc8000fffe1ff */
[----:B------:R-:W-:Y:S02]  /*0590*/  USHF.L.U32 UR9, UR8, 0xb, URZ ;  /* 0x0000000b08097899 */ /* 0x000fe400080006ff */
[----:B------:R-:W-:Y:S02]  /*05a0*/  USHF.L.U32 UR8, UR8, 0x1, URZ ;  /* 0x0000000108087899 */ /* 0x000fe400080006ff */
[----:B------:R-:W-:-:S04]  /*05b0*/  UIADD3 UR6, UPT, UPT, -UR6, 0x100000, URZ ;  /* 0x0010000006067890 */ /* 0x000fc8000fffe1ff */
[----:B------:R-:W-:Y:S02]  /*05c0*/  USHF.L.U32 UR7, UR6, 0xb, URZ ;  /* 0x0000000b06077899 */ /* 0x000fe400080006ff */
[----:B------:R-:W-:Y:S02]  /*05d0*/  USHF.L.U32 UR6, UR6, 0x1, URZ ;  /* 0x0000000106067899 */ /* 0x000fe400080006ff */
[----:B-1----:R-:W-:Y:S01]  /*05e0*/  ULEA UR4, UR4, UR5, 0x18 ;  /* 0x0000000504047291 */ /* 0x002fe2000f8ec0ff */
[----:B------:R-:W1:Y:S11]  /*05f0*/  FENCE.VIEW.ASYNC.S ;  /* 0x00000000000073c6 */ /* 0x000e760000000000 */
[----:B-1----:R1:W2:Y:S01]  /*0600*/  SYNCS.EXCH.64 URZ, [UR4], UR8 ;  /* 0x0000000804ff75b2 */ /* 0x0022a20008000100 */
[----:B------:R1:W3:Y:S01]  /*0610*/  SYNCS.EXCH.64 URZ, [UR4+0x48], UR6 ;  /* 0x0000480604ff75b2 */ /* 0x0002e20008000100 */
[----:B------:R1:W4:Y:S01]  /*0620*/  SYNCS.EXCH.64 URZ, [UR4+0x8], UR8 ;  /* 0x0000080804ff75b2 */ /* 0x0003220008000100 */
[----:B------:R1:W1:Y:S01]  /*0630*/  SYNCS.EXCH.64 URZ, [UR4+0x50], UR6 ;  /* 0x0000500604ff75b2 */ /* 0x0002620008000100 */
        /* <DEDUP_REMOVED lines=14> */
[----:B------:R-:W-:Y:S01]  /*0720*/  NOP ;  /* 0x0000000000007918 */ /* 0x000fe20000000000 */
.L_x_10:
[----:B-1----:R-:W-:Y:S05]  /*0730*/  BSYNC.RECONVERGENT B0 ;  /* 0x0000000000007941 */ /* 0x002fea0003800200 */
.L_x_9:
[----:B------:R-:W1:Y:S01]  /*0740*/  SHFL.IDX PT, R2, R50, RZ, 0x1f ;  /* 0x00001fff32027589 */ /* 0x000e6200000e0000 */
[----:B------:R-:W-:Y:S01]  /*0750*/  NOP ;  /* 0x0000000000007918 */ /* 0x000fe20000000000 */
[----:B-1----:R-:W-:-:S13]  /*0760*/  ISETP.NE.AND P0, PT, R2, 0x1, PT ;  /* 0x000000010200780c */ /* 0x002fda0003f05270 */
[----:B------:R-:W-:Y:S05]  /*0770*/  @P0 BRA `(.L_x_11) ;  /* 0x0000000000480947 */ /* 0x000fea0003800000 */
        /* <DEDUP_REMOVED lines=9> */
[----:B------:R-:W-:Y:S01]  /*0810*/  USHF.L.U32 UR6, UR6, 0x1, URZ ;  /* 0x0000000106067899 */ /* 0x000fe200080006ff */
[----:B------:R-:W-:Y:S01]  /*0820*/  ELECT P0, URZ, PT ;  /* 0x0000000000ff782f */ /* 0x000fe20003800000 */
[----:B-1----:R-:W-:Y:S01]  /*0830*/  ULEA UR4, UR4, UR5, 0x18 ;  /* 0x0000000504047291 */ /* 0x002fe2000f8ec0ff */
[----:B------:R-:W1:Y:S11]  /*0840*/  FENCE.VIEW.ASYNC.S ;  /* 0x00000000000073c6 */ /* 0x000e760000000000 */
[----:B-1----:R1:W1:Y:S01]  /*0850*/  SYNCS.EXCH.64 URZ, [UR4+0x90], UR8 ;  /* 0x0000900804ff75b2 */ /* 0x0022620008000100 */
[----:B------:R1:W1:Y:S01]  /*0860*/  SYNCS.EXCH.64 URZ, [UR4+0xa0], UR6 ;  /* 0x0000a00604ff75b2 */ /* 0x0002620008000100 */
[----:B------:R1:W1:Y:S01]  /*0870*/  SYNCS.EXCH.64 URZ, [UR4+0x98], UR8 ;  /* 0x0000980804ff75b2 */ /* 0x0002620008000100 */
[----:B------:R1:W1:Y:S01]  /*0880*/  SYNCS.EXCH.64 URZ, [UR4+0xa8], UR6 ;  /* 0x0000a80604ff75b2 */ /* 0x0002620008000100 */
[----:B------:R-:W-:Y:S01]  /*0890*/  NOP ;  /* 0x0000000000007918 */ /* 0x000fe20000000000 */
.L_x_11:
[----:B------:R-:W2:Y:S01]  /*08a0*/  SHFL.IDX PT, R2, R50, RZ, 0x1f ;  /* 0x00001fff32027589 */ /* 0x000ea200000e0000 */
[----:B------:R-:W-:Y:S01]  /*08b0*/  NOP ;  /* 0x0000000000007918 */ /* 0x000fe20000000000 */
[----:B--2---:R-:W-:-:S13]  /*08c0*/  ISETP.NE.AND P0, PT, R2, 0x3, PT ;  /* 0x000000030200780c */ /* 0x004fda0003f05270 */
[----:B------:R-:W-:Y:S05]  /*08d0*/  @P0 BRA `(.L_x_12) ;  /* 0x0000000000300947 */ /* 0x000fea0003800000 */
[----:B-1----:R-:W1:Y:S01]  /*08e0*/  S2UR UR4, SR_CgaCtaId ;  /* 0x00000000000479c3 */ /* 0x002e620000008800 */
[----:B------:R-:W-:Y:S01]  /*08f0*/  UMOV UR6, 0x400 ;  /* 0x0000040000067882 */ /* 0x000fe20000000000 */
[----:B------:R-:W-:Y:S01]  /*0900*/  UMOV UR5, 0x20 ;  /* 0x0000002000057882 */ /* 0x000fe20000000000 */
[----:B------:R-:W-:Y:S01]  /*0910*/  ELECT P0, URZ, PT ;  /* 0x0000000000ff782f */ /* 0x000fe20003800000 */
[----:B-1----:R-:W-:Y:S02]  /*0920*/  ULEA UR6, UR4, UR6, 0x18 ;  /* 0x0000000604067291 */ /* 0x002fe4000f8ec0ff */
[----:B------:R-:W-:-:S04]  /*0930*/  UIADD3 UR4, UPT, UPT, -UR5, 0x100000, URZ ;  /* 0x0010000005047890 */ /* 0x000fc8000fffe1ff */
[----:B------:R-:W-:Y:S02]  /*0940*/  USHF.L.U32 UR5, UR4, 0xb, URZ ;  /* 0x0000000b04057899 */ /* 0x000fe400080006ff */
[----:B------:R-:W-:Y:S01]  /*0950*/  USHF.L.U32 UR4, UR4, 0x1, URZ ;  /* 0x0000000104047899 */ /* 0x000fe200080006ff */
[----:B------:R-:W1:Y:S11]  /*0960*/  FENCE.VIEW.ASYNC.S ;  /* 0x00000000000073c6 */ /* 0x000e760000000000 */
[----:B-1----:R2:W1:Y:S01]  /*0970*/  SYNCS.EXCH.64 URZ, [UR6+0xb0], UR4 ;  /* 0x0000b00406ff75b2 */ /* 0x0024620008000100 */
[----:B------:R2:W1:Y:S02]  /*0980*/  SYNCS.EXCH.64 URZ, [UR6+0xb8], UR4 ;  /* 0x0000b80406ff75b2 */ /* 0x0004640008000100 */
[----:B--2---:R-:W-:Y:S01]  /*0990*/  NOP ;  /* 0x0000000000007918 */ /* 0x004fe20000000000 */
.L_x_12:
[----:B------:R-:W2:Y:S01]  /*09a0*/  SHFL.IDX PT, R2, R50, RZ, 0x1f ;  /* 0x00001fff32027589 */ /* 0x000ea200000e0000 */
[----:B------:R-:W-:Y:S01]  /*09b0*/  NOP ;  /* 0x0000000000007918 */ /* 0x000fe20000000000 */
[----:B--2---:R-:W-:-:S13]  /*09c0*/  ISETP.NE.AND P0, PT, R2, 0x4, PT ;  /* 0x000000040200780c */ /* 0x004fda0003f05270 */
[----:B------:R-:W-:Y:S05]  /*09d0*/  @P0 BRA `(.L_x_13) ;  /* 0x00000000004c0947 */ /* 0x000fea0003800000 */
[----:B-1----:R-:W1:Y:S01]  /*09e0*/  S2UR UR6, SR_CgaCtaId ;  /* 0x00000000000679c3 */ /* 0x002e620000008800 */
[----:B------:R-:W-:Y:S01]  /*09f0*/  UMOV UR4, 0x1e0 ;  /* 0x000001e000047882 */ /* 0x000fe20000000000 */
[----:B------:R-:W-:Y:S01]  /*0a00*/  UMOV UR5, 0x400 ;  /* 0x0000040000057882 */ /* 0x000fe20000000000 */
[----:B------:R-:W-:Y:S01]  /*0a10*/  USEL UR4, UR4, 0x1a0, UP3 ;  /* 0x000001a004047887 */ /* 0x000fe20009800000 */
[----:B------:R-:W-:Y:S01]  /*0a20*/  UMOV UR8, 0x1 ;  /* 0x0000000100087882 */ /* 0x000fe20000000000 */
[----:B------:R-:W-:Y:S01]  /*0a30*/  ELECT P0, URZ, PT ;  /* 0x0000000000ff782f */ /* 0x000fe20003800000 */
[----:B------:R-:W-:-:S04]  /*0a40*/  UIADD3 UR8, UPT, UPT, -UR8, 0x100000, URZ ;  /* 0x0010000008087890 */ /* 0x000fc8000fffe1ff */
[----:B------:R-:W-:Y:S02]  /*0a50*/  USHF.L.U32 UR9, UR8, 0xb, URZ ;  /* 0x0000000b08097899 */ /* 0x000fe400080006ff */
[----:B------:R-:W-:Y:S02]  /*0a60*/  USHF.L.U32 UR8, UR8, 0x1, URZ ;  /* 0x0000000108087899 */ /* 0x000fe400080006ff */
[----:B-1----:R-:W-:Y:S02]  /*0a70*/  ULEA UR6, UR6, UR5, 0x18 ;  /* 0x0000000506067291 */ /* 0x002fe4000f8ec0ff */
[----:B------:R-:W-:-:S04]  /*0a80*/  UIADD3 UR4, UPT, UPT, -UR4, 0x100000, URZ ;  /* 0x0010000004047890 */ /* 0x000fc8000fffe1ff */
[----:B------:R-:W-:Y:S02]  /*0a90*/  USHF.L.U32 UR5, UR4, 0xb, URZ ;  /* 0x0000000b04057899 */ /* 0x000fe400080006ff */
[----:B------:R-:W-:Y:S01]  /*0aa0*/  USHF.L.U32 UR4, UR4, 0x1, URZ ;  /* 0x0000000104047899 */ /* 0x000fe200080006ff */
[----:B------:R-:W1:Y:S03]  /*0ab0*/  FENCE.VIEW.ASYNC.S ;  /* 0x00000000000073c6 */ /* 0x000e660000000000 */
[----:B-1----:R2:W1:Y:S08]  /*0ac0*/  SYNCS.EXCH.64 URZ, [UR6+0xc0], UR8 ;  /* 0x0000c00806ff75b2 */ /* 0x0024700008000100 */
[----:B------:R2:W1:Y:S01]  /*0ad0*/  SYNCS.EXCH.64 URZ, [UR6+0xd0], UR4 ;  /* 0x0000d00406ff75b2 */ /* 0x0004620008000100 */
[----:B------:R2:W1:Y:S01]  /*0ae0*/  SYNCS.EXCH.64 URZ, [UR6+0xc8], UR8 ;  /* 0x0000c80806ff75b2 */ /* 0x0004620008000100 */
[----:B------:R2:W1:Y:S02]  /*0af0*/  SYNCS.EXCH.64 URZ, [UR6+0xd8], UR4 ;  /* 0x0000d80406ff75b2 */ /* 0x0004640008000100 */
[----:B--2---:R-:W-:Y:S01]  /*0b00*/  NOP ;  /* 0x0000000000007918 */ /* 0x004fe20000000000 */
.L_x_13:
[----:B------:R-:W2:Y:S01]  /*0b10*/  SHFL.IDX PT, R2, R50, RZ, 0x1f ;  /* 0x00001fff32027589 */ /* 0x000ea200000e0000 */
[----:B------:R-:W-:Y:S01]  /*0b20*/  NOP ;  /* 0x0000000000007918 */ /* 0x000fe20000000000 */
[----:B--2---:R-:W-:-:S13]  /*0b30*/  ISETP.NE.AND P0, PT, R2, 0x5, PT ;  /* 0x000000050200780c */ /* 0x004fda0003f05270 */
[----:B------:R-:W-:Y:S05]  /*0b40*/  @P0 BRA `(.L_x_14) ;  /* 0x0000000000580947 */ /* 0x000fea0003800000 */
[----:B-1----:R-:W1:Y:S01]  /*0b50*/  S2UR UR4, SR_CgaCtaId ;  /* 0x00000000000479c3 */ /* 0x002e620000008800 */
        /* <DEDUP_REMOVED lines=16> */
[----:B------:R2:W1:Y:S01]  /*0c60*/  SYNCS.EXCH.64 URZ, [UR4+0xf0], UR8 ;  /* 0x0000f00804ff75b2 */ /* 0x0004620008000100 */
[----:B------:R2:W1:Y:S01]  /*0c70*/  SYNCS.EXCH.64 URZ, [UR4+0x110], UR6 ;  /* 0x0001100604ff75b2 */ /* 0x0004620008000100 */
[----:B------:R2:W1:Y:S01]  /*0c80*/  SYNCS.EXCH.64 URZ, [UR4+0xf8], UR8 ;  /* 0x0000f80804ff75b2 */ /* 0x0004620008000100 */
[----:B------:R2:W1:Y:S02]  /*0c90*/  SYNCS.EXCH.64 URZ, [UR4+0x118], UR6 ;  /* 0x0001180604ff75b2 */ /* 0x0004640008000100 */
[----:B--2---:R-:W-:Y:S01]  /*0ca0*/  NOP ;  /* 0x0000000000007918 */ /* 0x004fe20000000000 */
.L_x_14:
[----:B------:R-:W2:Y:S01]  /*0cb0*/  SHFL.IDX PT, R2, R50, RZ, 0x1f ;  /* 0x00001fff32027589 */ /* 0x000ea200000e0000 */
[----:B------:R-:W1:Y:S01]  /*0cc0*/  S2UR UR49, SR_CgaCtaId ;  /* 0x00000000003179c3 */ /* 0x000e620000008800 */
[----:B------:R-:W-:Y:S01]  /*0cd0*/  NOP ;  /* 0x0000000000007918 */ /* 0x000fe20000000000 */
[----:B--2---:R-:W-:-:S13]  /*0ce0*/  ISETP.NE.AND P0, PT, R2, 0x3, PT ;  /* 0x000000030200780c */ /* 0x004fda0003f05270 */
[----:B-1----:R-:W-:Y:S05]  /*0cf0*/  @P0 BRA `(.L_x_15) ;  /* 0x0000000000340947 */ /* 0x002fea0003800000 */
[----:B------:R-:W-:Y:S01]  /*0d00*/  UMOV UR4, 0x400 ;  /* 0x0000040000047882 */ /* 0x000fe20000000000 */
[----:B------:R-:W-:Y:S01]  /*0d10*/  UMOV UR6, 0x20 ;  /* 0x0000002000067882 */ /* 0x000fe20000000000 */
[----:B------:R-:W-:Y:S02]  /*0d20*/  ULEA UR4, UR49, UR4, 0x18 ;  /* 0x0000000431047291 */ /* 0x000fe4000f8ec0ff */
[----:B------:R-:W-:-:S04]  /*0d30*/  UIADD3 UR6, UPT, UPT, -UR6, 0x100000, URZ ;  /* 0x0010000006067890 */ /* 0x000fc8000fffe1ff */
[----:B------:R-:W-:Y:S02]  /*0d40*/  USHF.L.U32 UR7, UR6, 0xb, URZ ;  /* 0x0000000b06077899 */ /* 0x000fe400080006ff */
[----:B------:R-:W-:Y:S01]  /*0d50*/  USHF.L.U32 UR6, UR6, 0x1, URZ ;  /* 0x0000000106067899 */ /* 0x000fe200080006ff */
[----:B------:R-:W-:Y:S01]  /*0d60*/  ELECT P0, URZ, PT ;  /* 0x0000000000ff782f */ /* 0x000fe20003800000 */
[----:B------:R-:W1:Y:S10]  /*0d70*/  FENCE.VIEW.ASYNC.S ;  /* 0x00000000000073c6 */ /* 0x000e740000000000 */
[----:B-1----:R1:W2:Y:S01]  /*0d80*/  SYNCS.EXCH.64 URZ, [UR4+0x120], UR6 ;  /* 0x0001200604ff75b2 */ /* 0x0022a20008000100 */
[----:B------:R1:W1:Y:S01]  /*0d90*/  SYNCS.EXCH.64 URZ, [UR4+0x130], UR6 ;  /* 0x0001300604ff75b2 */ /* 0x0002620008000100 */
[----:B------:R1:W1:Y:S01]  /*0da0*/  SYNCS.EXCH.64 URZ, [UR4+0x128], UR6 ;  /* 0x0001280604ff75b2 */ /* 0x0002620008000100 */
[----:B------:R1:W1:Y:S01]  /*0db0*/  SYNCS.EXCH.64 URZ, [UR4+0x138], UR6 ;  /* 0x0001380604ff75b2 */ /* 0x0002620008000100 */
[----:B------:R-:W-:Y:S01]  /*0dc0*/  NOP ;  /* 0x0000000000007918 */ /* 0x000fe20000000000 */
.L_x_15:
[----:B-1----:R-:W1:Y:S01]  /*0dd0*/  LDCU UR4, c[0x0][0x36c] ;  /* 0x00006d80ff0477ac */ /* 0x002e620008000800 */
[----:B------:R-:W-:Y:S01]  /*0de0*/  ISETP.NE.OR P3, PT, R0, 0x2, !P3 ;  /* 0x000000020000780c */ /* 0x000fe20005f65670 */
[----:B------:R-:W-:Y:S01]  /*0df0*/  NOP ;  /* 0x0000000000007918 */ /* 0x000fe20000000000 */
[----:B------:R-:W-:Y:S01]  /*0e00*/  LOP3.LUT R0, R57, 0x1f, RZ, 0xc0, !PT ;  /* 0x0000001f39007812 */ /* 0x000fe200078ec0ff */
[----:B------:R-:W-:Y:S02]  /*0e10*/  UISETP.NE.AND UP4, UPT, UR18, 0x2, UPT ;  /* 0x000000021200788c */ /* 0x000fe4000bf85270 */
[----:B------:R-:W-:Y:S02]  /*0e20*/  UISETP.NE.AND UP5, UPT, UR18, URZ, UPT ;  /* 0x000000ff1200728c */ /* 0x000fe4000bfa5270 */
[----:B-1----:R-:W-:-:S09]  /*0e30*/  UISETP.EQ.U32.AND UP6, UPT, UR4, 0x1, UPT ;  /* 0x000000010400788c */ /* 0x002fd2000bfc2070 */
[----:B------:R-:W-:Y:S05]  /*0e40*/  BRA.U !UP6, `(.L_x_16) ;  /* 0x000000010e087547 */ /* 0x000fea000b800000 */
[----:B--234-:R-:W-:Y:S01]  /*0e50*/  UCGABAR_ARV ;  /* 0x00000000000079c7 */ /* 0x01cfe20008000000 */
[----:B------:R-:W-:Y:S05]  /*0e60*/  BRA `(.L_x_17) ;  /* 0x0000000000047947 */ /* 0x000fea0003800000 */
.L_x_16:
[----:B--234-:R-:W-:Y:S01]  /*0e70*/  NOP ;  /* 0x0000000000007918 */ /* 0x01cfe20000000000 */
.L_x_17:
[----:B------:R-:W1:Y:S01]  /*0e80*/  S2UR UR47, SR_CTAID.X ;  /* 0x00000000002f79c3 */ /* 0x000e620000002500 */
[----:B------:R-:W-:-:S05]  /*0e90*/  CS2R.32 R3, SR_CgaSize ;  /* 0x0000000000037805 */ /* 0x000fca0000008a00 */
[----:B------:R-:W-:-:S05]  /*0ea0*/  IMAD R3, R3, -0xa0, RZ ;  /* 0xffffff6003037824 */ /* 0x000fca00078e02ff */
[----:B------:R-:W-:-:S14]  /*0eb0*/  R2UR UR5, R3 ;  /* 0x00000000030572ca */ /* 0x000fdc00000e0000 */
[----:B------:R-:W2:Y:S01]  /*0ec0*/  LDCU UR5, c[0x0][UR5+0x2b0] ;  /* 0x00005600050577ac */ /* 0x000ea20008000800 */
[----:B------:R-:W-:-:S05]  /*0ed0*/  CS2R.32 R3, SR_CgaSize ;  /* 0x0000000000037805 */ /* 0x000fca0000008a00 */
[----:B------:R-:W-:-:S05]  /*0ee0*/  IMAD R3, R3, -0xa0, RZ ;  /* 0xffffff6003037824 */ /* 0x000fca00078e02ff */
[----:B------:R-:W-:-:S14]  /*0ef0*/  R2UR UR4, R3 ;  /* 0x00000000030472ca */ /* 0x000fdc00000e0000 */
[----:B------:R-:W3:Y:S01]  /*0f00*/  LDCU UR4, c[0x0][UR4+0x2b4] ;  /* 0x00005680040477ac */ /* 0x000ee20008000800 */
[----:B------:R-:W4:Y:S01]  /*0f10*/  S2UR UR46, SR_CTAID.Y ;  /* 0x00000000002e79c3 */ /* 0x000f220000002600 */
[----:B------:R-:W-:-:S05]  /*0f20*/  CS2R.32 R3, SR_CgaSize ;  /* 0x0000000000037805 */ /* 0x000fca0000008a00 */
[----:B------:R-:W-:-:S05]  /*0f30*/  IMAD R3, R3, -0xa0, RZ ;  /* 0xffffff6003037824 */ /* 0x000fca00078e02ff */
[----:B------:R-:W-:-:S14]  /*0f40*/  R2UR UR61, R3 ;  /* 0x00000000033d72ca */ /* 0x000fdc00000e0000 */
[----:B------:R-:W3:Y:S01]  /*0f50*/  LDCU UR61, c[0x0][UR61+0x2a0] ;  /* 0x000054003d3d77ac */ /* 0x000ee20008000800 */
[----:B------:R-:W-:-:S05]  /*0f60*/  CS2R.32 R3, SR_CgaSize ;  /* 0x0000000000037805 */ /* 0x000fca0000008a00 */
[----:B------:R-:W-:-:S05]  /*0f70*/  IMAD R3, R3, -0xa0, RZ ;  /* 0xffffff6003037824 */ /* 0x000fca00078e02ff */
[----:B------:R-:W-:-:S14]  /*0f80*/  R2UR UR60, R3 ;  /* 0x00000000033c72ca */ /* 0x000fdc00000e0000 */
[----:B------:R-:W3:Y:S01]  /*0f90*/  LDCU UR60, c[0x0][UR60+0x2a4] ;  /* 0x000054803c3c77ac */ /* 0x000ee20008000800 */
[----:B------:R-:W-:Y:S01]  /*0fa0*/  USHF.L.U32 UR23, UR49, 0xa, URZ ;  /* 0x0000000a31177899 */ /* 0x000fe200080006ff */
[----:B------:R-:W3:Y:S01]  /*0fb0*/  LDCU UR19, c[0x0][0xb24] ;  /* 0x00016480ff1377ac */ /* 0x000ee20008000800 */
[----:B------:R-:W3:Y:S01]  /*0fc0*/  LDCU UR42, c[0x0][0xb24] ;  /* 0x00016480ff2a77ac */ /* 0x000ee20008000800 */
[----:B-1----:R-:W-:Y:S01]  /*0fd0*/  I2FP.F32.U32 R3, UR47 ;  /* 0x0000002f00037c45 */ /* 0x002fe20008201000 */
[----:B------:R-:W1:Y:S04]  /*0fe0*/  LDCU UR22, c[0x0][0xb30] ;  /* 0x00016600ff1677ac */ /* 0x000e680008000800 */
[----:B--2---:R-:W-:Y:S01]  /*0ff0*/  FMUL R3, R3, UR5 ;  /* 0x0000000503037c20 */ /* 0x004fe20008400000 */
[----:B------:R-:W-:Y:S01]  /*1000*/  ULOP3.LUT UR23, UR23, 0x400, URZ, 0xc0, !UPT ;  /* 0x0000040017177892 */ /* 0x000fe2000f8ec0ff */
[----:B----4-:R-:W-:-:S04]  /*1010*/  I2FP.F32.U32 R2, UR46 ;  /* 0x0000002e00027c45 */ /* 0x010fc80008201000 */
[----:B------:R-:W2:Y:S01]  /*1020*/  F2I.U32.TRUNC.NTZ R3, R3 ;  /* 0x0000000300037305 */ /* 0x000ea2000020f000 */
[----:B---3--:R-:W-:-:S07]  /*1030*/  FMUL R2, R2, UR4 ;  /* 0x0000000402027c20 */ /* 0x008fce0008400000 */
[----:B------:R-:W3:Y:S01]  /*1040*/  F2I.U32.TRUNC.NTZ R2, R2 ;  /* 0x0000000200027305 */ /* 0x000ee2000020f000 */
[----:B--2---:R-:W-:Y:S02]  /*1050*/  R2UR UR5, R3 ;  /* 0x00000000030572ca */ /* 0x004fe400000e0000 */
[----:B---3--:R-:W-:Y:S02]  /*1060*/  R2UR UR4, R2 ;  /* 0x00000000020472ca */ /* 0x008fe400000e0000 */
[----:B------:R-:W-:-:S09]  /*1070*/  PRMT R2, RZ, 0x7610, R2 ;  /* 0x00007610ff027816 */ /* 0x000fd20000000002 */
[----:B------:R-:W-:-:S04]  /*1080*/  UIADD3 UR5, UPT, UPT, -UR5, URZ, URZ ;  /* 0x000000ff05057290 */ /* 0x000fc8000fffe1ff */
[----:B------:R-:W-:Y:S02]  /*1090*/  UIMAD UR61, UR61, UR5, UR47 ;  /* 0x000000053d3d72a4 */ /* 0x000fe4000f8e022f */
[----:B------:R-:W-:-:S04]  /*10a0*/  UIADD3 UR4, UPT, UPT, -UR4, URZ, URZ ;  /* 0x000000ff04047290 */ /* 0x000fc8000fffe1ff */
[----:B------:R-:W-:Y:S01]  /*10b0*/  UIMAD UR60, UR60, UR4, UR46 ;  /* 0x000000043c3c72a4 */ /* 0x000fe2000f8e022e */
[----:B-1----:R-:W-:Y:S11]  /*10c0*/  BRA.U UP5, `(.L_x_18) ;  /* 0x0000000105247547 */ /* 0x002ff6000b800000 */
[----:B------:R-:W-:-:S04]  /*10d0*/  UISETP.NE.AND UP0, UPT, UR60, URZ, UPT ;  /* 0x000000ff3c00728c */ /* 0x000fc8000bf05270 */
[----:B------:R-:W-:-:S04]  /*10e0*/  UISETP.EQ.OR UP0, UPT, UR61, URZ, !UP0 ;  /* 0x000000ff3d00728c */ /* 0x000fc8000c702670 */
[----:B------:R-:W-:Y:S02]  /*10f0*/  USEL UR5, URZ, 0x1, !UP0 ;  /* 0x00000001ff057887 */ /* 0x000fe4000c000000 */
[----:B------:R-:W-:-:S04]  /*1100*/  UISETP.NE.AND UP0, UPT, UR60, URZ, UPT ;  /* 0x000000ff3c00728c */ /* 0x000fc8000bf05270 */
[----:B------:R-:W-:Y:S02]  /*1110*/  USEL UR4, URZ, 0x2, UP0 ;  /* 0x00000002ff047887 */ /* 0x000fe40008000000 */
[----:B------:R-:W-:-:S04]  /*1120*/  UISETP.NE.AND UP0, UPT, UR61, 0x1, UPT ;  /* 0x000000013d00788c */ /* 0x000fc8000bf05270 */
[----:B------:R-:W-:-:S04]  /*1130*/  USEL UR4, UR4, 0x2, UP0 ;  /* 0x0000000204047887 */ /* 0x000fc80008000000 */
[----:B------:R-:W-:-:S06]  /*1140*/  UIADD3 UR4, UPT, UPT, UR5, UR4, URZ ;  /* 0x0000000405047290 */ /* 0x000fcc000fffe0ff */
[----:B------:R-:W-:-:S07]  /*1150*/  MOV R2, UR4 ;  /* 0x0000000400027c02 */ /* 0x000fce0008000f00 */
.L_x_18:
[----:B------:R-:W1:Y:S01]  /*1160*/  S2UR UR36, SR_CTAID.Z ;  /* 0x00000000002479c3 */ /* 0x000e620000002700 */
[----:B------:R-:W-:-:S09]  /*1170*/  UISETP.GE.AND UP0, UPT, UR19, 0x1, UPT ;  /* 0x000000011300788c */ /* 0x000fd2000bf06270 */
[----:B------:R-:W-:Y:S05]  /*1180*/  BRA.U !UP0, `(.L_x_19) ;  /* 0x0000000108d07547 */ /* 0x000fea000b800000 */
[----:B------:R-:W2:Y:S01]  /*1190*/  LDCU UR20, c[0x0][0xb0c] ;  /* 0x00016180ff1477ac */ /* 0x000ea20008000800 */
[----:B------:R-:W3:Y:S01]  /*11a0*/  LDCU.128 UR12, c[0x0][0xb10] ;  /* 0x00016200ff0c77ac */ /* 0x000ee20008000c00 */
[----:B------:R-:W4:Y:S01]  /*11b0*/  LDCU UR6, c[0x0][0x370] ;  /* 0x00006e00ff0677ac */ /* 0x000f220008000800 */
[----:B------:R-:W1:Y:S01]  /*11c0*/  LDCU UR7, c[0x0][0x374] ;  /* 0x00006e80ff0777ac */ /* 0x000e620008000800 */
[----:B------:R-:W1:Y:S01]  /*11d0*/  LDCU UR21, c[0x0][0xb20] ;  /* 0x00016400ff1577ac */ /* 0x000e620008000800 */
[----:B--2---:R-:W-:Y:S02]  /*11e0*/  UISETP.NE.AND UP0, UPT, UR20, 0x1, UPT ;  /* 0x000000011400788c */ /* 0x004fe4000bf05270 */
[----:B---3--:R-:W-:Y:S01]  /*11f0*/  UIMAD.WIDE.U32 UR4, UR47, UR12, URZ ;  /* 0x0000000c2f0472a5 */ /* 0x008fe2000f8e00ff */
[----:B------:R-:W2:Y:S01]  /*1200*/  LDCU.64 UR8, c[0x0][0xb28] ;  /* 0x00016500ff0877ac */ /* 0x000ea20008000a00 */
[----:B----4-:R-:W-:Y:S02]  /*1210*/  UIMAD.WIDE.U32 UR10, UR6, UR12, URZ ;  /* 0x0000000c060a72a5 */ /* 0x010fe4000f8e00ff */
[----:B------:R-:W-:-:S02]  /*1220*/  USHF.R.U32.HI UR5, URZ, UR13, UR5 ;  /* 0x0000000dff057299 */ /* 0x000fc40008011605 */
[----:B------:R-:W-:Y:S02]  /*1230*/  UISETP.NE.AND UP2, UPT, UR19, 0x1, UPT ;  /* 0x000000011300788c */ /* 0x000fe4000bf45270 */
[----:B------:R-:W-:Y:S01]  /*1240*/  USEL UR5, UR47, UR5, !UP0 ;  /* 0x000000052f057287 */ /* 0x000fe2000c000000 */
[----:B------:R-:W-:Y:S01]  /*1250*/  UMOV UR10, UR11 ;  /* 0x0000000b000a7c82 */ /* 0x000fe20008000000 */
[----:B------:R-:W-:Y:S02]  /*1260*/  UIMAD.WIDE.U32 UR16, UR46, UR15, URZ ;  /* 0x0000000f2e1072a5 */ /* 0x000fe4000f8e00ff */
[----:B------:R-:W-:Y:S02]  /*1270*/  @UP0 USHF.R.U32.HI UR6, URZ, UR13, UR10 ;  /* 0x0000000dff060299 */ /* 0x000fe4000801160a */
[----:B------:R-:W-:Y:S02]  /*1280*/  UISETP.NE.AND UP0, UPT, UR14, 0x1, UPT ;  /* 0x000000010e00788c */ /* 0x000fe4000bf05270 */
[----:B-1----:R-:W-:-:S02]  /*1290*/  UIMAD.WIDE.U32 UR10, UR7, UR15, URZ ;  /* 0x0000000f070a72a5 */ /* 0x002fc4000f8e00ff */
[----:B--2---:R-:W-:Y:S01]  /*12a0*/  UIMAD.WIDE.U32 UR12, UR6, UR8, URZ ;  /* 0x00000008060c72a5 */ /* 0x004fe2000f8e00ff */
[----:B------:R-:W-:Y:S02]  /*12b0*/  UMOV UR4, UR17 ;  /* 0x0000001100047c82 */ /* 0x000fe40008000000 */
[----:B------:R-:W-:Y:S02]  /*12c0*/  USHF.R.U32.HI UR4, URZ, UR21, UR4 ;  /* 0x00000015ff047299 */ /* 0x000fe40008011604 */
[----:B------:R-:W-:Y:S02]  /*12d0*/  UMOV UR10, UR11 ;  /* 0x0000000b000a7c82 */ /* 0x000fe40008000000 */
[----:B------:R-:W-:Y:S01]  /*12e0*/  UMOV UR12, UR13 ;  /* 0x0000000d000c7c82 */ /* 0x000fe20008000000 */
[----:B------:R-:W-:Y:S02]  /*12f0*/  @UP0 USHF.R.U32.HI UR7, URZ, UR21, UR10 ;  /* 0x00000015ff070299 */ /* 0x000fe4000801160a */
[----:B------:R-:W-:-:S02]  /*1300*/  USEL UR4, UR46, UR4, !UP0 ;  /* 0x000000042e047287 */ /* 0x000fc4000c000000 */
[----:B------:R-:W-:Y:S02]  /*1310*/  UIMAD.WIDE.U32 UR10, UR7, UR8, URZ ;  /* 0x00000008070a72a5 */ /* 0x000fe4000f8e00ff */
[----:B------:R-:W-:Y:S02]  /*1320*/  @UP2 USHF.R.U32.HI UR6, URZ, UR9, UR12 ;  /* 0x00000009ff062299 */ /* 0x000fe4000801160c */
[----:B------:R-:W-:-:S03]  /*1330*/  UIMAD.WIDE.U32 UR12, UR4, UR8, URZ ;  /* 0x00000008040c72a5 */ /* 0x000fc6000f8e00ff */
[----:B------:R-:W-:Y:S02]  /*1340*/  UMOV UR10, UR11 ;  /* 0x0000000b000a7c82 */ /* 0x000fe40008000000 */
[----:B------:R-:W-:Y:S02]  /*1350*/  @UP2 USHF.R.U32.HI UR7, URZ, UR9, UR10 ;  /* 0x00000009ff072299 */ /* 0x000fe4000801160a */
[----:B------:R-:W-:Y:S02]  /*1360*/  UIMAD UR10, UR6, UR19, URZ ;  /* 0x00000013060a72a4 */ /* 0x000fe4000f8e02ff */
[----:B------:R-:W-:-:S04]  /*1370*/  UIMAD UR7, UR7, UR19, URZ ;  /* 0x00000013070772a4 */ /* 0x000fc8000f8e02ff */
[----:B------:R-:W-:-:S03]  /*1380*/  UISETP.GE.AND UP0, UPT, UR4, UR7, UPT ;  /* 0x000000070400728c */ /* 0x000fc6000bf06270 */
[----:B------:R-:W-:Y:S01]  /*1390*/  UMOV UR7, UR13 ;  /* 0x0000000d00077c82 */ /* 0x000fe20008000000 */
[----:B------:R-:W-:Y:S02]  /*13a0*/  UISETP.GE.OR UP0, UPT, UR5, UR10, UP0 ;  /* 0x0000000a0500728c */ /* 0x000fe40008706670 */
[----:B------:R-:W-:Y:S02]  /*13b0*/  UIMAD.WIDE.U32 UR10, UR5, UR8, URZ ;  /* 0x00000008050a72a5 */ /* 0x000fe4000f8e00ff */
[----:B------:R-:W-:Y:S02]  /*13c0*/  USHF.R.U32.HI UR7, URZ, UR9, UR7 ;  /* 0x00000009ff077299 */ /* 0x000fe40008011607 */
[----:B------:R-:W-:Y:S02]  /*13d0*/  UIADD3 UR10, UPT, UPT, -UR4, URZ, URZ ;  /* 0x000000ff040a7290 */ /* 0x000fe4000fffe1ff */
[----:B------:R-:W-:Y:S02]  /*13e0*/  USEL UR7, UR4, UR7, !UP2 ;  /* 0x0000000704077287 */ /* 0x000fe4000d000000 */
[----:B------:R-:W-:Y:S01]  /*13f0*/  UIMAD UR10, UR14, UR10, UR46 ;  /* 0x0000000a0e0a72a4 */ /* 0x000fe2000f8e022e */
[----:B------:R-:W-:Y:S01]  /*1400*/  @!UP0 UMOV UR8, UR11 ;  /* 0x0000000b00088c82 */ /* 0x000fe20008000000 */
[----:B------:R-:W-:-:S02]  /*1410*/  UIADD3 UR11, UPT, UPT, -UR5, URZ, URZ ;  /* 0x000000ff050b7290 */ /* 0x000fc4000fffe1ff */
[----:B------:R-:W-:Y:S02]  /*1420*/  @!UP0 USHF.R.U32.HI UR8, URZ, UR9, UR8 ;  /* 0x00000009ff088299 */ /* 0x000fe40008011608 */
[----:B------:R-:W-:Y:S02]  /*1430*/  UIADD3 UR9, UPT, UPT, -UR7, URZ, URZ ;  /* 0x000000ff07097290 */ /* 0x000fe4000fffe1ff */
[----:B------:R-:W-:Y:S02]  /*1440*/  @!UP0 USEL UR8, UR5, UR8, !UP2 ;  /* 0x0000000805088287 */ /* 0x000fe4000d000000 */
[----:B------:R-:W-:Y:S02]  /*1450*/  UIMAD UR9, UR19, UR9, UR4 ;  /* 0x00000009130972a4 */ /* 0x000fe4000f8e0204 */
[----:B------:R-:W-:Y:S02]  /*1460*/  @!UP0 UIADD3 UR7, UPT, UPT, UR7, -UR8, URZ ;  /* 0x8000000807078290 */ /* 0x000fe4000fffe0ff */
[----:B------:R-:W-:-:S02]  /*1470*/  @!UP0 UIMAD UR6, UR9, UR6, UR8 ;  /* 0x00000006090682a4 */ /* 0x000fc4000f8e0208 */
[----:B------:R-:W-:Y:S02]  /*1480*/  @!UP0 UIMAD UR4, UR7, UR19, UR5 ;  /* 0x00000013070482a4 */ /* 0x000fe4000f8e0205 */
[----:B------:R-:W-:Y:S02]  /*1490*/  UIMAD UR47, UR20, UR11, UR47 ;  /* 0x0000000b142f72a4 */ /* 0x000fe4000f8e022f */
[----:B------:R-:W-:Y:S01]  /*14a0*/  UIMAD UR46, UR4, UR14, UR10 ;  /* 0x0000000e042e72a4 */ /* 0x000fe2000f8e020a */
[----:B------:R-:W-:Y:S02]  /*14b0*/  @!UP0 UMOV UR5, UR6 ;  /* 0x0000000600058c82 */ /* 0x000fe40008000000 */
[----:B------:R-:W-:-:S12]  /*14c0*/  UIMAD UR47, UR5, UR20, UR47 ;  /* 0x00000014052f72a4 */ /* 0x000fd8000f8e022f */
.L_x_19:
[----:B------:R-:W-:-:S09]  /*14d0*/  UISETP.NE.AND UP0, UPT, UR22, 0x1, UPT ;  /* 0x000000011600788c */ /* 0x000fd2000bf05270 */
[----:B------:R-:W-:Y:S05]  /*14e0*/  BRA.U UP0, `(.L_x_20) ;  /* 0x0000000100407547 */ /* 0x000fea000b800000 */
[----:B------:R-:W2:Y:S01]  /*14f0*/  LDCU.128 UR8, c[0x0][0xb10] ;  /* 0x00016200ff0877ac */ /* 0x000ea20008000c00 */
[----:B------:R-:W3:Y:S01]  /*1500*/  LDCU UR12, c[0x0][0xb0c] ;  /* 0x00016180ff0c77ac */ /* 0x000ee20008000800 */
[----:B------:R-:W4:Y:S01]  /*1510*/  LDCU UR13, c[0x0][0xb20] ;  /* 0x00016400ff0d77ac */ /* 0x000f220008000800 */
[----:B--2---:R-:W-:Y:S02]  /*1520*/  UIMAD.WIDE.U32 UR4, UR47, UR8, URZ ;  /* 0x000000082f0472a5 */ /* 0x004fe4000f8e00ff */
[----:B------:R-:W-:Y:S02]  /*1530*/  UIMAD.WIDE.U32 UR6, UR46, UR11, URZ ;  /* 0x0000000b2e0672a5 */ /* 0x000fe4000f8e00ff */
[----:B---3--:R-:W-:Y:S02]  /*1540*/  UISETP.NE.AND UP0, UPT, UR12, 0x1, UPT ;  /* 0x000000010c00788c */ /* 0x008fe4000bf05270 */
[----:B------:R-:W-:-:S03]  /*1550*/  USHF.R.U32.HI UR5, URZ, UR9, UR5 ;  /* 0x00000009ff057299 */ /* 0x000fc60008011605 */
[----:B------:R-:W-:Y:S01]  /*1560*/  UMOV UR4, UR7 ;  /* 0x0000000700047c82 */ /* 0x000fe20008000000 */
[----:B------:R-:W-:Y:S02]  /*1570*/  USEL UR5, UR47, UR5, !UP0 ;  /* 0x000000052f057287 */ /* 0x000fe4000c000000 */
[----:B------:R-:W-:Y:S02]  /*1580*/  UISETP.NE.AND UP0, UPT, UR10, 0x1, UPT ;  /* 0x000000010a00788c */ /* 0x000fe4000bf05270 */
[----:B----4-:R-:W-:-:S04]  /*1590*/  USHF.R.U32.HI UR4, URZ, UR13, UR4 ;  /* 0x0000000dff047299 */ /* 0x010fc80008011604 */
[----:B------:R-:W-:-:S04]  /*15a0*/  USEL UR4, UR46, UR4, !UP0 ;  /* 0x000000042e047287 */ /* 0x000fc8000c000000 */
[----:B------:R-:W-:Y:S02]  /*15b0*/  UIADD3 UR6, UPT, UPT, UR5, -UR4, URZ ;  /* 0x8000000405067290 */ /* 0x000fe4000fffe0ff */
[----:B------:R-:W-:Y:S02]  /*15c0*/  UIADD3 UR4, UPT, UPT, -UR5, UR4, URZ ;  /* 0x0000000405047290 */ /* 0x000fe4000fffe1ff */
[----:B------:R-:W-:Y:S02]  /*15d0*/  UIMAD UR46, UR6, UR10, UR46 ;  /* 0x0000000a062e72a4 */ /* 0x000fe4000f8e022e */
[----:B------:R-:W-:-:S12]  /*15e0*/  UIMAD UR47, UR4, UR12, UR47 ;  /* 0x0000000c042f72a4 */ /* 0x000fd8000f8e022f */
.L_x_20:
[----:B------:R-:W-:Y:S01]  /*15f0*/  UISETP.NE.AND UP0, UPT, UR18, 0x2, UPT ;  /* 0x000000021200788c */ /* 0x000fe2000bf05270 */
[----:B------:R-:W-:Y:S09]  /*1600*/  BRA.U !UP6, `(.L_x_21) ;  /* 0x000000010e0c7547 */ /* 0x000ff2000b800000 */
[----:B------:R-:W-:Y:S01]  /*1610*/  UCGABAR_WAIT ;  /* 0x0000000000007dc7 */ /* 0x000fe20008000000 */
[----:B------:R-:W-:Y:S01]  /*1620*/  CCTL.IVALL ;  /* 0x00000000ff00798f */ /* 0x000fe20002000000 */
[----:B------:R-:W-:Y:S05]  /*1630*/  BRA `(.L_x_22) ;  /* 0x0000000000047947 */ /* 0x000fea0003800000 */
.L_x_21:
[----:B------:R-:W-:Y:S06]  /*1640*/  BAR.SYNC.DEFER_BLOCKING 0x0 ;  /* 0x0000000000007b1d */ /* 0x000fec0000010000 */
.L_x_22:
[----:B------:R-:W-:Y:S05]  /*1650*/  BRA.U UP0, `(.L_x_23) ;  /* 0x0000001500d47547 */ /* 0x000fea000b800000 */
[----:B------:R-:W2:Y:S01]  /*1660*/  LDCU UR6, c[0x0][0x38c] ;  /* 0x00007180ff0677ac */ /* 0x000ea20008000800 */
[----:B------:R-:W-:Y:S01]  /*1670*/  PLOP3.LUT P1, PT, PT, PT, UP3, 0x80, 0x8 ;  /* 0x000000000008781c */ /* 0x000fe20003f2f038 */
[----:B------:R-:W-:Y:S01]  /*1680*/  IMAD.MOV.U32 R12, RZ, RZ, 0x1 ;  /* 0x00000001ff0c7424 */ /* 0x000fe200078e00ff */
[----:B------:R-:W-:Y:S01]  /*1690*/  ISETP.EQ.OR P2, PT, R0, RZ, P3 ;  /* 0x000000ff0000720c */ /* 0x000fe20001f42670 */
[----:B------:R-:W-:Y:S01]  /*16a0*/  UISETP.NE.AND UP1, UPT, UR18, URZ, UPT ;  /* 0x000000ff1200728c */ /* 0x000fe2000bf25270 */
[----:B------:R-:W-:Y:S01]  /*16b0*/  PLOP3.LUT P1, PT, P1, PT, PT, 0x8, 0x80 ;  /* 0x000000000080781c */ /* 0x000fe20000f2e170 */
[----:B------:R-:W-:Y:S01]  /*16c0*/  USEL UR29, URZ, 0x1, UP4 ;  /* 0x00000001ff1d7887 */ /* 0x000fe2000a000000 */
[----:B------:R-:W-:Y:S01]  /*16d0*/  CS2R R10, SRZ ;  /* 0x00000000000a7805 */ /* 0x000fe2000001ff00 */
[----:B------:R-:W-:Y:S01]  /*16e0*/  IMAD.MOV.U32 R9, RZ, RZ, RZ ;  /* 0x000000ffff097224 */ /* 0x000fe200078e00ff */
[----:B------:R-:W3:Y:S01]  /*16f0*/  LDCU UR44, c[0x0][0x370] ;  /* 0x00006e00ff2c77ac */ /* 0x000ee20008000800 */
[----:B------:R-:W-:Y:S01]  /*1700*/  IMAD.MOV.U32 R8, RZ, RZ, 0x1 ;  /* 0x00000001ff087424 */ /* 0x000fe200078e00ff */
[----:B------:R-:W4:Y:S01]  /*1710*/  LDCU.64 UR38, c[0x0][0x348] ;  /* 0x00006900ff2677ac */ /* 0x000f220008000a00 */
[----:B------:R-:W-:-:S02]  /*1720*/  USHF.R.U32.HI UR51, URZ, 0x6, UR23 ;  /* 0x00000006ff337899 */ /* 0x000fc40008011617 */
[----:B--2---:R-:W-:Y:S02]  /*1730*/  UIADD3 UR5, UPT, UPT, UR6, 0x7f, URZ ;  /* 0x0000007f06057890 */ /* 0x004fe4000fffe0ff */
[----:B------:R-:W-:Y:S02]  /*1740*/  UIADD3 UR52, UPT, UPT, UR6, 0xfe, URZ ;  /* 0x000000fe06347890 */ /* 0x000fe4000fffe0ff */
[----:B------:R-:W-:Y:S01]  /*1750*/  USHF.R.S32.HI UR4, URZ, 0x1f, UR5 ;  /* 0x0000001fff047899 */ /* 0x000fe20008011405 */
[----:B------:R-:W2:Y:S03]  /*1760*/  LDCU UR43, c[0x0][0x374] ;  /* 0x00006e80ff2b77ac */ /* 0x000ea60008000800 */
[----:B------:R-:W-:Y:S02]  /*1770*/  ULEA.HI UR4, UR4, UR5, URZ, 0x7 ;  /* 0x0000000504047291 */ /* 0x000fe4000f8f38ff */
[----:B------:R-:W-:-:S02]  /*1780*/  USEL UR29, UR29, 0x2, UP1 ;  /* 0x000000021d1d7887 */ /* 0x000fc40008800000 */
[----:B------:R-:W-:Y:S02]  /*1790*/  USHF.R.S32.HI UR48, URZ, 0x7, UR4 ;  /* 0x00000007ff307899 */ /* 0x000fe40008011404 */
[----:B------:R-:W-:Y:S02]  /*17a0*/  UIADD3 UR4, UPT, UPT, UR6, -0x1, URZ ;  /* 0xffffffff06047890 */ /* 0x000fe4000fffe0ff */
[----:B------:R-:W-:Y:S02]  /*17b0*/  UISETP.LT.U32.AND UP0, UPT, UR48, 0x9, UPT ;  /* 0x000000093000788c */ /* 0x000fe4000bf01070 */
[----:B------:R-:W-:Y:S02]  /*17c0*/  UISETP.GE.U32.AND UP2, UPT, UR4, -0xff, UPT ;  /* 0xffffff010400788c */ /* 0x000fe4000bf46070 */
[----:B------:R-:W-:Y:S01]  /*17d0*/  USEL UR45, UR48, 0x9, UP0 ;  /* 0x00000009302d7887 */ /* 0x000fe20008000000 */
[----:B------:R-:W-:-:S03]  /*17e0*/  UMOV UR21, URZ ;  /* 0x000000ff00157c82 */ /* 0x000fc60008000000 */
[----:B------:R-:W-:Y:S02]  /*17f0*/  UIADD3 UR22, UPT, UPT, UR45, -0x1, URZ ;  /* 0xffffffff2d167890 */ /* 0x000fe4000fffe0ff */
[----:B------:R-:W-:-:S03]  /*1800*/  UIADD3 UR50, UPT, UPT, UR48, -UR45, URZ ;  /* 0x8000002d30327290 */ /* 0x000fc6000fffe0ff */
[----:B------:R-:W-:-:S04]  /*1810*/  @UP2 UIADD3 UR22, UPT, UPT, UR45, URZ, URZ ;  /* 0x000000ff2d162290 */ /* 0x000fc8000fffe0ff */
[----:B--234-:R-:W-:-:S12]  /*1820*/  UIADD3 UR22, UPT, UPT, UR22, 0x1, URZ ;  /* 0x0000000116167890 */ /* 0x01cfd8000fffe0ff */
.L_x_43:
[----:B------:R-:W-:Y:S01]  /*1830*/  UISETP.NE.AND UP0, UPT, UR49, URZ, UPT ;  /* 0x000000ff3100728c */ /* 0x000fe2000bf05270 */
[----:B------:R-:W2:Y:S08]  /*1840*/  S2UR UR49, SR_CgaCtaId ;  /* 0x00000000003179c3 */ /* 0x000eb00000008800 */
[----:B------:R-:W-:Y:S05]  /*1850*/  BRA.U UP0, `(.L_x_24) ;  /* 0x0000000100347547 */ /* 0x000fea000b800000 */
[----:B------:R-:W3:Y:S01]  /*1860*/  S2R R0, SR_CgaCtaId ;  /* 0x0000000000007919 */ /* 0x000ee20000008800 */
[----:B------:R-:W-:-:S04]  /*1870*/  MOV R2, 0x400 ;  /* 0x0000040000027802 */ /* 0x000fc80000000f00 */
[----:B---3--:R-:W-:Y:S02]  /*1880*/  LEA R0, R0, R2, 0x18 ;  /* 0x0000000200007211 */ /* 0x008fe400078ec0ff */
[----:B------:R-:W-:-:S03]  /*1890*/  SHF.L.U32 R2, R8, 0x1f, RZ ;  /* 0x0000001f08027819 */ /* 0x000fc600000006ff */
[----:B------:R-:W-:-:S04]  /*18a0*/  IMAD R0, R9, 0x8, R0 ;  /* 0x0000000809007824 */ /* 0x000fc800078e0200 */
[----:B------:R-:W3:Y:S02]  /*18b0*/  SYNCS.PHASECHK.TRANS64.TRYWAIT P0, [R0+URZ+0x130], R2 ;  /* 0x00013002000075a7 */ /* 0x000ee400080011ff */
[----:B---3--:R-:W-:Y:S05]  /*18c0*/  @!P0 BRA `(.L_x_25) ;  /* 0x00000054004c8947 */ /* 0x008fea0003800000 */
.L_x_115:
[----:B------:R-:W-:Y:S01]  /*18d0*/  VIADD R9, R9, 0x1 ;  /* 0x0000000109097836 */ /* 0x000fe20000000000 */
[----:B------:R3:W-:Y:S04]  /*18e0*/  SYNCS.ARRIVE.TRANS64.A1T0 RZ, [R0+URZ+0x120], RZ ;  /* 0x000120ff00ff79a7 */ /* 0x0007e800081000ff */
[----:B------:R-:W-:-:S04]  /*18f0*/  ISETP.NE.AND P0, PT, R9, 0x2, PT ;  /* 0x000000020900780c */ /* 0x000fc80003f05270 */
[----:B------:R-:W-:Y:S02]  /*1900*/  SEL R9, R9, RZ, P0 ;  /* 0x000000ff09097207 */ /* 0x000fe40000000000 */
[----:B---3--:R-:W-:-:S04]  /*1910*/  SEL R0, RZ, 0x1, P0 ;  /* 0x00000001ff007807 */ /* 0x008fc80000000000 */
[----:B------:R-:W-:-:S07]  /*1920*/  LOP3.LUT R8, R8, R0, RZ, 0x3c, !PT ;  /* 0x0000000008087212 */ /* 0x000fce00078e3cff */
.L_x_24:
[----:B------:R-:W-:Y:S01]  /*1930*/  UMOV UR13, 0x400 ;  /* 0x00000400000d7882 */ /* 0x000fe20000000000 */
[----:B------:R-:W-:Y:S01]  /*1940*/  SHF.L.U32 R0, R12, 0x1f, RZ ;  /* 0x0000001f0c007819 */ /* 0x000fe200000006ff */
[----:B--2---:R-:W-:Y:S02]  /*1950*/  ULEA UR13, UR49, UR13, 0x18 ;  /* 0x0000000d310d7291 */ /* 0x004fe4000f8ec0ff */
[----:B------:R-:W-:Y:S02]  /*1960*/  UISETP.GE.U32.AND UP0, UPT, UR52, 0xff, UPT ;  /* 0x000000ff3400788c */ /* 0x000fe4000bf06070 */
[----:B------:R-:W-:Y:S02]  /*1970*/  ULEA UR4, UR21, UR13, 0x3 ;  /* 0x0000000d15047291 */ /* 0x000fe4000f8e18ff */
[----:B------:R-:W-:Y:S02]  /*1980*/  USHF.L.U32 UR35, UR47, 0x6, URZ ;  /* 0x000000062f237899 */ /* 0x000fe400080006ff */
[----:B------:R-:W-:Y:S01]  /*1990*/  ULEA UR19, UR46, UR51, 0x5 ;  /* 0x000000332e137291 */ /* 0x000fe2000f8e28ff */
[----:B------:R-:W-:-:S04]  /*19a0*/  UMOV UR14, URZ ;  /* 0x000000ff000e7c82 */ /* 0x000fc80008000000 */
[----:B------:R2:W3:Y:S01]  /*19b0*/  SYNCS.PHASECHK.TRANS64.TRYWAIT P0, [UR4+0x48], R0 ;  /* 0x00004800ff0075a7 */ /* 0x0004e20008001104 */
[----:B------:R-:W-:Y:S06]  /*19c0*/  BRA.U !UP0, `(.L_x_26) ;  /* 0x0000000108f07547 */ /* 0x000fec000b800000 */
[----:B------:R-:W-:Y:S01]  /*19d0*/  UMOV UR15, URZ ;  /* 0x000000ff000f7c82 */ /* 0x000fe20008000000 */
[----:B------:R-:W-:-:S05]  /*19e0*/  UMOV UR4, UR21 ;  /* 0x0000001500047c82 */ /* 0x000fca0008000000 */
.L_x_32:
[----:B------:R-:W-:Y:S01]  /*19f0*/  ULEA UR33, UR4, UR13, 0x3 ;  /* 0x0000000d04217291 */ /* 0x000fe2000f8e18ff */
[----:B---3--:R-:W-:Y:S01]  /*1a00*/  @!P3 MOV R2, 0x6000 ;  /* 0x000060000002b802 */ /* 0x008fe20000000f00 */
[----:B-1-3--:R-:W-:Y:S10]  /*1a10*/  @P0 BRA `(.L_x_27) ;  /* 0x00000000000c0947 */ /* 0x00aff40003800000 */
[----:B------:R-:W-:-:S04]  /*1a20*/  SHF.L.U32 R3, R12, 0x1f, RZ ;  /* 0x0000001f0c037819 */ /* 0x000fc800000006ff */
[----:B------:R-:W3:Y:S02]  /*1a30*/  SYNCS.PHASECHK.TRANS64.TRYWAIT P0, [UR33+0x48], R3 ;  /* 0x00004803ff0075a7 */ /* 0x000ee40008001121 */
[----:B---3--:R-:W-:Y:S05]  /*1a40*/  @!P0 BRA `(.L_x_28) ;  /* 0x0000005400008947 */ /* 0x008fea0003800000 */
.L_x_27:
[----:B------:R3:W-:Y:S01]  /*1a50*/  @!P3 SYNCS.ARRIVE.TRANS64 RZ, [UR33], R2 ;  /* 0x00000002ffffb9a7 */ /* 0x0007e20008000021 */
[----:B------:R-:W-:-:S04]  /*1a60*/  ULOP3.LUT UR5, UR29, 0x2, URZ, 0xfc, !UPT ;  /* 0x000000021d057892 */ /* 0x000fc8000f8efcff */
[----:B------:R-:W-:-:S09]  /*1a70*/  UISETP.NE.AND UP0, UPT, UR5, 0x2, UPT ;  /* 0x000000020500788c */ /* 0x000fd2000bf05270 */
[----:B------:R-:W-:Y:S05]  /*1a80*/  BRA.U UP0, `(.L_x_29) ;  /* 0x0000000100047547 */ /* 0x000fea000b800000 */
[----:B-1----:R-:W-:Y:S05]  /*1a90*/  BPT.TRAP 0x1 ;  /* 0x000000040000795c */ /* 0x002fea0000300000 */
.L_x_29:
[----:B------:R-:W-:Y:S04]  /*1aa0*/  BSSY.RECONVERGENT B0, `(.L_x_30) ;  /* 0x0000003000007945 */ /* 0x000fe80003800200 */
[----:B------:R-:W-:Y:S05]  /*1ab0*/  @P2 BRA `(.L_x_31) ;  /* 0x0000000000042947 */ /* 0x000fea0003800000 */
[----:B-1----:R-:W-:Y:S05]  /*1ac0*/  BPT.TRAP 0x1 ;  /* 0x000000040000795c */ /* 0x002fea0000300000 */
.L_x_31:
[----:B-1----:R-:W-:Y:S05]  /*1ad0*/  BSYNC.RECONVERGENT B0 ;  /* 0x0000000000007941 */ /* 0x002fea0003800200 */
.L_x_30:
[----:B------:R-:W-:Y:S02]  /*1ae0*/  UIADD3 UR5, UPT, UPT, UR4, 0x1, URZ ;  /* 0x0000000104057890 */ /* 0x000fe4000fffe0ff */
[----:B------:R-:W-:Y:S02]  /*1af0*/  ULEA UR24, UR4, UR13, 0xe ;  /* 0x0000000d04187291 */ /* 0x000fe4000f8e70ff */
[----:B------:R-:W-:Y:S02]  /*1b00*/  UISETP.NE.AND UP0, UPT, UR5, 0x9, UPT ;  /* 0x000000090500788c */ /* 0x000fe4000bf05270 */
[----:B------:R-:W-:Y:S02]  /*1b10*/  ULEA UR8, UR4, UR23, 0xc ;  /* 0x0000001704087291 */ /* 0x000fe4000f8e60ff */
[----:B------:R-:W-:Y:S02]  /*1b20*/  USEL UR6, URZ, 0x1, UP0 ;  /* 0x00000001ff067887 */ /* 0x000fe40008000000 */
[----:B------:R-:W-:-:S02]  /*1b30*/  USEL UR21, UR5, URZ, UP0 ;  /* 0x000000ff05157287 */ /* 0x000fc40008000000 */
[----:B------:R-:W-:Y:S02]  /*1b40*/  UIADD3 UR4, UP0, UPT, UR38, 0x180, URZ ;  /* 0x0000018026047890 */ /* 0x000fe4000ff1e0ff */
[----:B------:R-:W-:Y:S01]  /*1b50*/  ULEA UR5, UR21, UR13, 0x3 ;  /* 0x0000000d15057291 */ /* 0x000fe2000f8e18ff */
[----:B------:R-:W-:Y:S01]  /*1b60*/  LOP3.LUT R12, R12, UR6, RZ, 0x3c, !PT ;  /* 0x000000060c0c7c12 */ /* 0x000fe2000f8e3cff */
[----:B------:R-:W-:Y:S02]  /*1b70*/  USHF.L.U32 UR34, UR15, 0x7, URZ ;  /* 0x000000070f227899 */ /* 0x000fe400080006ff */
[----:B------:R-:W-:Y:S01]  /*1b80*/  UIADD3 UR15, UPT, UPT, UR15, 0x1, URZ ;  /* 0x000000010f0f7890 */ /* 0x000fe2000fffe0ff */
[----:B--2---:R-:W-:Y:S01]  /*1b90*/  SHF.L.U32 R0, R12, 0x1f, RZ ;  /* 0x0000001f0c007819 */ /* 0x004fe200000006ff */
[----:B------:R-:W-:Y:S02]  /*1ba0*/  UIADD3 UR6, UP1, UPT, UR38, 0x80, URZ ;  /* 0x0000008026067890 */ /* 0x000fe4000ff3e0ff */
[----:B------:R-:W-:Y:S01]  /*1bb0*/  ULEA UR8, UR8, UR13, 0x1 ;  /* 0x0000000d08087291 */ /* 0x000fe2000f8e08ff */
[----:B------:R4:W1:Y:S01]  /*1bc0*/  SYNCS.PHASECHK.TRANS64.TRYWAIT P0, [UR5+0x48], R0 ;  /* 0x00004800ff0075a7 */ /* 0x0008620008001105 */
[----:B------:R-:W-:-:S02]  /*1bd0*/  UIADD3.X UR5, UPT, UPT, URZ, UR39, URZ, UP0, !UPT ;  /* 0x00000027ff057290 */ /* 0x000fc400087fe4ff */
[----:B------:R-:W-:Y:S02]  /*1be0*/  UISETP.NE.AND UP0, UPT, UR15, UR22, UPT ;  /* 0x000000160f00728c */ /* 0x000fe4000bf05270 */
[----:B------:R-:W-:Y:S02]  /*1bf0*/  UIADD3.X UR7, UPT, UPT, URZ, UR39, URZ, UP1, !UPT ;  /* 0x00000027ff077290 */ /* 0x000fe40008ffe4ff */
[----:B------:R-:W-:Y:S02]  /*1c00*/  UIADD3 UR32, UPT, UPT, UR24, 0x2400, URZ ;  /* 0x0000240018207890 */ /* 0x000fe4000fffe0ff */
[----:B------:R-:W-:Y:S02]  /*1c10*/  UIADD3 UR26, UPT, UPT, UR34, 0x40, URZ ;  /* 0x00000040221a7890 */ /* 0x000fe4000fffe0ff */
[----:B------:R-:W-:Y:S02]  /*1c20*/  UIADD3 UR24, UPT, UPT, UR24, 0x4400, URZ ;  /* 0x0000440018187890 */ /* 0x000fe4000fffe0ff */
[----:B------:R-:W-:-:S02]  /*1c30*/  UIADD3 UR16, UPT, UPT, UR8, 0x26400, URZ ;  /* 0x0002640008107890 */ /* 0x000fc4000fffe0ff */
[----:B------:R-:W-:Y:S01]  /*1c40*/  UIADD3 UR8, UPT, UPT, UR8, 0x27400, URZ ;  /* 0x0002740008087890 */ /* 0x000fe2000fffe0ff */
[----:B------:R-:W-:Y:S01]  /*1c50*/  UMOV UR30, 0x0 ;  /* 0x00000000001e7882 */ /* 0x000fe20000000000 */
[----:B------:R-:W-:Y:S01]  /*1c60*/  UMOV UR31, 0x10000000 ;  /* 0x10000000001f7882 */ /* 0x000fe20000000000 */
[----:B------:R-:W-:Y:S01]  /*1c70*/  UMOV UR25, UR33 ;  /* 0x0000002100197c82 */ /* 0x000fe20008000000 */
[----:B------:R-:W-:Y:S01]  /*1c80*/  UMOV UR27, UR35 ;  /* 0x00000023001b7c82 */ /* 0x000fe20008000000 */
[----:B------:R-:W-:Y:S01]  /*1c90*/  UMOV UR28, UR36 ;  /* 0x00000024001c7c82 */ /* 0x000fe20008000000 */
[----:B------:R-:W-:Y:S01]  /*1ca0*/  UMOV UR14, 0x30000 ;  /* 0x00030000000e7882 */ /* 0x000fe20000000000 */
[----:B------:R-:W-:Y:S01]  /*1cb0*/  UMOV UR17, UR33 ;  /* 0x0000002100117c82 */ /* 0x000fe20008000000 */
[----:B------:R-:W-:Y:S01]  /*1cc0*/  UMOV UR20, UR36 ;  /* 0x0000002400147c82 */ /* 0x000fe20008000000 */
[----:B------:R-:W-:Y:S01]  /*1cd0*/  UMOV UR18, UR34 ;  /* 0x0000002200127c82 */ /* 0x000fe20008000000 */
[----:B------:R-:W-:Y:S01]  /*1ce0*/  UTMALDG.3D [UR32], [UR6], desc[UR30] ;  /* 0x00001e20060075b4 */ /* 0x000fe20008011000 */
[----:B------:R-:W-:Y:S01]  /*1cf0*/  UMOV UR11, UR19 ;  /* 0x00000013000b7c82 */ /* 0x000fe20008000000 */
[----:B------:R-:W-:Y:S01]  /*1d00*/  UMOV UR12, UR36 ;  /* 0x00000024000c7c82 */ /* 0x000fe20008000000 */
[----:B------:R-:W-:Y:S01]  /*1d10*/  UMOV UR9, UR33 ;  /* 0x0000002100097c82 */ /* 0x000fe20008000000 */
[----:B------:R-:W-:Y:S01]  /*1d20*/  UMOV UR10, UR26 ;  /* 0x0000001a000a7c82 */ /* 0x000fe20008000000 */
[----:B------:R-:W-:Y:S01]  /*1d30*/  UTMALDG.3D [UR24], [UR6], desc[UR30] ;  /* 0x00001e18060075b4 */ /* 0x000fe20008011000 */
[----:B------:R-:W-:Y:S01]  /*1d40*/  UTMALDG.3D.MULTICAST [UR16], [UR4], UR14, desc[UR30] ;  /* 0x00001e10040073b4 */ /* 0x000fe2000801180e */
[----:B------:R2:W-:Y:S02]  /*1d50*/  UTMALDG.3D.MULTICAST [UR8], [UR4], UR14, desc[UR30] ;  /* 0x00001e08040073b4 */ /* 0x0005e4000801180e */
[----:B--2---:R-:W-:Y:S01]  /*1d60*/  UMOV UR14, UR22 ;  /* 0x00000016000e7c82 */ /* 0x004fe20008000000 */
[----:B------:R-:W-:Y:S01]  /*1d70*/  UMOV UR4, UR21 ;  /* 0x0000001500047c82 */ /* 0x000fe20008000000 */
[----:B----4-:R-:W-:Y:S05]  /*1d80*/  BRA.U UP0, `(.L_x_32) ;  /* 0xfffffffd00187547 */ /* 0x010fea000b83ffff */
.L_x_26:
[----:B------:R-:W-:Y:S01]  /*1d90*/  ULEA UR4, UR21, UR13, 0x3 ;  /* 0x0000000d15047291 */ /* 0x000fe2000f8e18ff */
[----:B--2---:R-:W-:Y:S01]  /*1da0*/  SHF.L.U32 R0, R12, 0x1f, RZ ;  /* 0x0000001f0c007819 */ /* 0x004fe200000006ff */
[----:B------:R-:W-:Y:S01]  /*1db0*/  @!P1 SYNCS.ARRIVE.TRANS64.A1T0 RZ, [UR13+0xb8], RZ ;  /* 0x0000b8ffffff99a7 */ /* 0x000fe2000810000d */
[----:B------:R-:W-:-:S06]  /*1dc0*/  UISETP.GT.AND UP0, UPT, UR48, UR45, UPT ;  /* 0x0000002d3000728c */ /* 0x000fcc000bf04270 */
[----:B-1-3--:R1:W2:Y:S03]  /*1dd0*/  SYNCS.PHASECHK.TRANS64.TRYWAIT P0, [UR4+0x48], R0 ;  /* 0x00004800ff0075a7 */ /* 0x00a2a60008001104 */
[----:B------:R-:W-:Y:S05]  /*1de0*/  BRA.U !UP0, `(.L_x_33) ;  /* 0x0000000108ec7547 */ /* 0x000fea000b800000 */
[----:B------:R-:W-:Y:S01]  /*1df0*/  UIADD3 UR15, UPT, UPT, UR50, UR14, URZ ;  /* 0x0000000e320f7290 */ /* 0x000fe2000fffe0ff */
[----:B------:R-:W-:-:S11]  /*1e00*/  UMOV UR4, UR21 ;  /* 0x0000001500047c82 */ /* 0x000fd60008000000 */
.L_x_39:
[----:B------:R-:W-:Y:S01]  /*1e10*/  ULEA UR33, UR4, UR13, 0x3 ;  /* 0x0000000d04217291 */ /* 0x000fe2000f8e18ff */
[----:B--2---:R-:W-:Y:S01]  /*1e20*/  @!P3 MOV R2, 0x6000 ;  /* 0x000060000002b802 */ /* 0x004fe20000000f00 */
[----:B--2-4-:R-:W-:Y:S10]  /*1e30*/  @P0 BRA `(.L_x_34) ;  /* 0x00000000000c0947 */ /* 0x014ff40003800000 */
[----:B------:R-:W-:-:S04]  /*1e40*/  SHF.L.U32 R3, R12, 0x1f, RZ ;  /* 0x0000001f0c037819 */ /* 0x000fc800000006ff */
[----:B------:R-:W2:Y:S02]  /*1e50*/  SYNCS.PHASECHK.TRANS64.TRYWAIT P0, [UR33+0x48], R3 ;  /* 0x00004803ff0075a7 */ /* 0x000ea40008001121 */
[----:B--2---:R-:W-:Y:S05]  /*1e60*/  @!P0 BRA `(.L_x_35) ;  /* 0x0000005000108947 */ /* 0x004fea0003800000 */
.L_x_34:
[----:B------:R2:W-:Y:S01]  /*1e70*/  @!P3 SYNCS.ARRIVE.TRANS64 RZ, [UR33], R2 ;  /* 0x00000002ffffb9a7 */ /* 0x0005e20008000021 */
[----:B------:R-:W-:-:S04]  /*1e80*/  ULOP3.LUT UR5, UR29, 0x2, URZ, 0xfc, !UPT ;  /* 0x000000021d057892 */ /* 0x000fc8000f8efcff */
[----:B------:R-:W-:-:S09]  /*1e90*/  UISETP.NE.AND UP0, UPT, UR5, 0x2, UPT ;  /* 0x000000020500788c */ /* 0x000fd2000bf05270 */
[----:B------:R-:W-:Y:S05]  /*1ea0*/  BRA.U UP0, `(.L_x_36) ;  /* 0x0000000100047547 */ /* 0x000fea000b800000 */
[----:B------:R-:W-:Y:S05]  /*1eb0*/  BPT.TRAP 0x1 ;  /* 0x000000040000795c */ /* 0x000fea0000300000 */
.L_x_36:
[----:B------:R-:W-:Y:S04]  /*1ec0*/  BSSY.RECONVERGENT B0, `(.L_x_37) ;  /* 0x0000003000007945 */ /* 0x000fe80003800200 */
[----:B------:R-:W-:Y:S05]  /*1ed0*/  @P2 BRA `(.L_x_38) ;  /* 0x0000000000042947 */ /* 0x000fea0003800000 */
[----:B------:R-:W-:Y:S05]  /*1ee0*/  BPT.TRAP 0x1 ;  /* 0x000000040000795c */ /* 0x000fea0000300000 */
.L_x_38:
[----:B------:R-:W-:Y:S05]  /*1ef0*/  BSYNC.RECONVERGENT B0 ;  /* 0x0000000000007941 */ /* 0x000fea0003800200 */
.L_x_37:
        /* <DEDUP_REMOVED lines=11> */
[----:B-1----:R-:W-:Y:S01]  /*1fb0*/  SHF.L.U32 R0, R12, 0x1f, RZ ;  /* 0x0000001f0c007819 */ /* 0x002fe200000006ff */
[----:B------:R-:W-:Y:S02]  /*1fc0*/  UIADD3 UR6, UP1, UPT, UR38, 0x80, URZ ;  /* 0x0000008026067890 */ /* 0x000fe4000ff3e0ff */
[----:B------:R-:W-:Y:S01]  /*1fd0*/  ULEA UR8, UR8, UR13, 0x1 ;  /* 0x0000000d08087291 */ /* 0x000fe2000f8e08ff */
[----:B------:R3:W4:Y:S01]  /*1fe0*/  SYNCS.PHASECHK.TRANS64.TRYWAIT P0, [UR5+0x48], R0 ;  /* 0x00004800ff0075a7 */ /* 0x0007220008001105 */
        /* <DEDUP_REMOVED lines=16> */
[----:B------:R-:W-:Y:S01]  /*20f0*/  UTMALDG.3D [UR32], [UR6], desc[UR30] ;  /* 0x00001e20060075b4 */ /* 0x000fe20008011000 */
[----:B------:R-:W-:Y:S01]  /*2100*/  UMOV UR18, UR34 ;  /* 0x0000002200127c82 */ /* 0x000fe20008000000 */
[----:B------:R-:W-:Y:S01]  /*2110*/  UMOV UR11, UR19 ;  /* 0x00000013000b7c82 */ /* 0x000fe20008000000 */
[----:B------:R-:W-:Y:S01]  /*2120*/  UMOV UR12, UR36 ;  /* 0x00000024000c7c82 */ /* 0x000fe20008000000 */
[----:B------:R-:W-:Y:S01]  /*2130*/  UMOV UR9, UR33 ;  /* 0x0000002100097c82 */ /* 0x000fe20008000000 */
[----:B------:R-:W-:Y:S01]  /*2140*/  UMOV UR10, UR26 ;  /* 0x0000001a000a7c82 */ /* 0x000fe20008000000 */
[----:B------:R-:W-:Y:S01]  /*2150*/  UTMALDG.3D [UR24], [UR6], desc[UR30] ;  /* 0x00001e18060075b4 */ /* 0x000fe20008011000 */
[----:B------:R-:W-:Y:S01]  /*2160*/  UTMALDG.3D.MULTICAST [UR16], [UR4], UR37, desc[UR30] ;  /* 0x00001e10040073b4 */ /* 0x000fe20008011825 */
[----:B------:R1:W-:Y:S02]  /*2170*/  UTMALDG.3D.MULTICAST [UR8], [UR4], UR37, desc[UR30] ;  /* 0x00001e08040073b4 */ /* 0x0003e40008011825 */
[----:B-1----:R-:W-:Y:S01]  /*2180*/  UMOV UR4, UR21 ;  /* 0x0000001500047c82 */ /* 0x002fe20008000000 */
[----:B---3--:R-:W-:Y:S05]  /*2190*/  BRA.U UP0, `(.L_x_39) ;  /* 0xfffffffd001c7547 */ /* 0x008fea000b83ffff */
.L_x_33:
[C---:B------:R-:W-:Y:S01]  /*21a0*/  LEA R3, R11.reuse, UR13, 0x3 ;  /* 0x0000000d0b037c11 */ /* 0x040fe2000f8e18ff */
[----:B------:R-:W-:Y:S01]  /*21b0*/  NOP ;  /* 0x0000000000007918 */ /* 0x000fe20000000000 */
[----:B-1----:R-:W-:Y:S02]  /*21c0*/  SHF.L.U32 R0, R10, 0x1f, RZ ;  /* 0x0000001f0a007819 */ /* 0x002fe400000006ff */
[----:B------:R-:W-:Y:S02]  /*21d0*/  LEA R4, R11, UR13, 0x4 ;  /* 0x0000000d0b047c11 */ /* 0x000fe4000f8e20ff */
[----:B--2-4-:R-:W1:Y:S02]  /*21e0*/  SYNCS.PHASECHK.TRANS64.TRYWAIT P0, [R3+URZ+0xc0], R0 ;  /* 0x0000c000030075a7 */ /* 0x014e6400080011ff */
[----:B-1----:R-:W-:Y:S05]  /*21f0*/  @!P0 BRA `(.L_x_40) ;  /* 0x0000004c00448947 */ /* 0x002fea0003800000 */
.L_x_118:
[----:B------:R-:W2:Y:S01]  /*2200*/  LDS.128 R4, [R4+0x150] ;  /* 0x0001500004047984 */ /* 0x000ea20000000c00 */
[----:B------:R-:W-:Y:S01]  /*2210*/  UISETP.GE.AND UP0, UPT, UR42, 0x1, UPT ;  /* 0x000000012a00788c */ /* 0x000fe2000bf06270 */
[----:B------:R-:W-:Y:S01]  /*2220*/  @!PT LDS RZ, [RZ] ;  /* 0x00000000fffff984 */ /* 0x000fe20000000800 */
[----:B------:R-:W-:Y:S01]  /*2230*/  @!PT LDS RZ, [RZ] ;  /* 0x00000000fffff984 */ /* 0x000fe20000000800 */
[----:B------:R-:W-:Y:S01]  /*2240*/  @!PT LDS RZ, [RZ] ;  /* 0x00000000fffff984 */ /* 0x000fe20000000800 */
[----:B------:R-:W-:Y:S01]  /*2250*/  @!PT LDS RZ, [RZ] ;  /* 0x00000000fffff984 */ /* 0x000fe20000000800 */
[----:B------:R3:W-:Y:S06]  /*2260*/  MEMBAR.ALL.CTA ;  /* 0x0000000000007992 */ /* 0x0007ec0000008000 */
[----:B---3--:R-:W3:Y:S01]  /*2270*/  FENCE.VIEW.ASYNC.S ;  /* 0x00000000000073c6 */ /* 0x008ee20000000000 */
[----:B--2---:R-:W-:-:S13]  /*2280*/  LOP3.LUT P0, RZ, R6, 0x1, RZ, 0xc0, !PT ;  /* 0x0000000106ff7812 */ /* 0x004fda000780c0ff */
[----:B---3--:R-:W-:Y:S01]  /*2290*/  VOTEU.ANY UP1, P0 ;  /* 0x0000000000ff7886 */ /* 0x008fe20000020100 */
[----:B------:R-:W-:-:S13]  /*22a0*/  PLOP3.LUT P0, PT, PT, PT, UP1, 0x80, 0x8 ;  /* 0x000000000008781c */ /* 0x000fda0003f0f018 */
[----:B-1----:R-:W-:Y:S02]  /*22b0*/  @P0 LOP3.LUT R0, R5, 0xffff, RZ, 0xc0, !PT ;  /* 0x0000ffff05000812 */ /* 0x002fe400078ec0ff */
[----:B------:R-:W-:Y:S02]  /*22c0*/  @P0 MOV R2, R4 ;  /* 0x0000000400020202 */ /* 0x000fe40000000f00 */
[----:B------:R-:W-:Y:S01]  /*22d0*/  @P0 R2UR UR5, R0 ;  /* 0x00000000000502ca */ /* 0x000fe200000e0000 */
[----:B------:R-:W-:Y:S01]  /*22e0*/  VIADD R0, R3, 0xd0 ;  /* 0x000000d003007836 */ /* 0x000fe20000000000 */
[----:B------:R-:W-:Y:S02]  /*22f0*/  @P0 SHF.R.U32.HI R4, RZ, 0x10, R5 ;  /* 0x00000010ff040819 */ /* 0x000fe40000011605 */
[----:B------:R-:W-:Y:S02]  /*2300*/  @P0 R2UR UR6, R2 ;  /* 0x00000000020602ca */ /* 0x000fe400000e0000 */
[----:B------:R-:W-:-:S02]  /*2310*/  PRMT R0, RZ, 0x654, R0 ;  /* 0x00000654ff007816 */ /* 0x000fc40000000000 */
[----:B------:R-:W-:Y:S02]  /*2320*/  @P0 R2UR UR4, R4 ;  /* 0x00000000040402ca */ /* 0x000fe400000e0000 */
[----:B------:R1:W-:Y:S03]  /*2330*/  SYNCS.ARRIVE.TRANS64.RED.A1T0 RZ, [R0+URZ], RZ ;  /* 0x000000ff00ff79a7 */ /* 0x0003e600081004ff */
[----:B------:R-:W-:-:S04]  /*2340*/  @UP1 UMOV UR40, UR5 ;  /* 0x0000000500281c82 */ /* 0x000fc80008000000 */
[----:B------:R-:W-:-:S04]  /*2350*/  @UP1 UMOV UR41, UR6 ;  /* 0x0000000600291c82 */ /* 0x000fc80008000000 */
[----:B------:R-:W-:Y:S01]  /*2360*/  @UP1 UMOV UR36, UR4 ;  /* 0x0000000400241c82 */ /* 0x000fe20008000000 */
[----:B------:R-:W-:Y:S05]  /*2370*/  BRA.U !UP0, `(.L_x_41) ;  /* 0x0000000108d47547 */ /* 0x000fea000b800000 */
[----:B------:R-:W2:Y:S01]  /*2380*/  LDCU.128 UR16, c[0x0][0xb10] ;  /* 0x00016200ff1077ac */ /* 0x000ea20008000c00 */
[----:B------:R-:W3:Y:S01]  /*2390*/  LDCU UR12, c[0x0][0xb20] ;  /* 0x00016400ff0c77ac */ /* 0x000ee20008000800 */
[----:B------:R-:W4:Y:S01]  /*23a0*/  LDCU UR20, c[0x0][0xb0c] ;  /* 0x00016180ff1477ac */ /* 0x000f220008000800 */
[----:B------:R-:W1:Y:S01]  /*23b0*/  LDCU.64 UR8, c[0x0][0xb28] ;  /* 0x00016500ff0877ac */ /* 0x000e620008000a00 */
[----:B------:R-:W-:Y:S02]  /*23c0*/  UISETP.NE.AND UP3, UPT, UR42, 0x1, UPT ;  /* 0x000000012a00788c */ /* 0x000fe4000bf65270 */
[----:B--2---:R-:W-:Y:S02]  /*23d0*/  UIMAD.WIDE.U32 UR6, UR43, UR19, URZ ;  /* 0x000000132b0672a5 */ /* 0x004fe4000f8e00ff */
[----:B------:R-:W-:Y:S02]  /*23e0*/  UIMAD.WIDE.U32 UR4, UR44, UR16, URZ ;  /* 0x000000102c0472a5 */ /* 0x000fe4000f8e00ff */
[----:B------:R-:W-:-:S02]  /*23f0*/  UISETP.NE.AND UP0, UPT, UR18, 0x1, UPT ;  /* 0x000000011200788c */ /* 0x000fc4000bf05270 */
[----:B------:R-:W-:Y:S01]  /*2400*/  UIMAD.WIDE.U32 UR24, UR40, UR19, URZ ;  /* 0x00000013281872a5 */ /* 0x000fe2000f8e00ff */
[----:B------:R-:W-:Y:S02]  /*2410*/  UMOV UR6, UR7 ;  /* 0x0000000700067c82 */ /* 0x000fe40008000000 */
[----:B------:R-:W-:Y:S01]  /*2420*/  UMOV UR4, UR5 ;  /* 0x0000000500047c82 */ /* 0x000fe20008000000 */
[----:B---3--:R-:W-:Y:S02]  /*2430*/  USHF.R.U32.HI UR6, URZ, UR12, UR6 ;  /* 0x0000000cff067299 */ /* 0x008fe40008011606 */
[----:B----4-:R-:W-:Y:S02]  /*2440*/  UISETP.NE.AND UP2, UPT, UR20, 0x1, UPT ;  /* 0x000000011400788c */ /* 0x010fe4000bf45270 */
[----:B------:R-:W-:Y:S02]  /*2450*/  USHF.R.U32.HI UR4, URZ, UR17, UR4 ;  /* 0x00000011ff047299 */ /* 0x000fe40008011604 */
[----:B------:R-:W-:-:S02]  /*2460*/  USEL UR5, UR43, UR6, !UP0 ;  /* 0x000000062b057287 */ /* 0x000fc4000c000000 */
[----:B------:R-:W-:Y:S02]  /*2470*/  USEL UR6, UR44, UR4, !UP2 ;  /* 0x000000042c067287 */ /* 0x000fe4000d000000 */
[----:B-1----:R-:W-:Y:S01]  /*2480*/  UIMAD.WIDE.U32 UR10, UR5, UR8, URZ ;  /* 0x00000008050a72a5 */ /* 0x002fe2000f8e00ff */
[----:B------:R-:W-:Y:S01]  /*2490*/  UMOV UR4, UR25 ;  /* 0x0000001900047c82 */ /* 0x000fe20008000000 */
[----:B------:R-:W-:Y:S02]  /*24a0*/  UIMAD.WIDE.U32 UR14, UR41, UR16, URZ ;  /* 0x00000010290e72a5 */ /* 0x000fe4000f8e00ff */
[----:B------:R-:W-:-:S03]  /*24b0*/  UIMAD.WIDE.U32 UR24, UR6, UR8, URZ ;  /* 0x00000008061872a5 */ /* 0x000fc6000f8e00ff */
[----:B------:R-:W-:Y:S01]  /*24c0*/  UMOV UR10, UR11 ;  /* 0x0000000b000a7c82 */ /* 0x000fe20008000000 */
[----:B------:R-:W-:Y:S02]  /*24d0*/  USHF.R.U32.HI UR4, URZ, UR12, UR4 ;  /* 0x0000000cff047299 */ /* 0x000fe40008011604 */
[----:B------:R-:W-:Y:S01]  /*24e0*/  @UP3 USHF.R.U32.HI UR5, URZ, UR9, UR10 ;  /* 0x00000009ff053299 */ /* 0x000fe2000801160a */
[----:B------:R-:W-:Y:S01]  /*24f0*/  UMOV UR14, UR15 ;  /* 0x0000000f000e7c82 */ /* 0x000fe20008000000 */
[----:B------:R-:W-:Y:S01]  /*2500*/  UMOV UR24, UR25 ;  /* 0x0000001900187c82 */ /* 0x000fe20008000000 */
[----:B------:R-:W-:Y:S02]  /*2510*/  USHF.R.U32.HI UR17, URZ, UR17, UR14 ;  /* 0x00000011ff117299 */ /* 0x000fe4000801160e */
[----:B------:R-:W-:Y:S02]  /*2520*/  USEL UR4, UR40, UR4, !UP0 ;  /* 0x0000000428047287 */ /* 0x000fe4000c000000 */
[----:B------:R-:W-:-:S02]  /*2530*/  @UP3 USHF.R.U32.HI UR6, URZ, UR9, UR24 ;  /* 0x00000009ff063299 */ /* 0x000fc40008011618 */
[----:B------:R-:W-:Y:S02]  /*2540*/  UIMAD UR7, UR42, UR5, URZ ;  /* 0x000000052a0772a4 */ /* 0x000fe4000f8e02ff */
[----:B------:R-:W-:Y:S02]  /*2550*/  USEL UR5, UR41, UR17, !UP2 ;  /* 0x0000001129057287 */ /* 0x000fe4000d000000 */
[----:B------:R-:W-:Y:S02]  /*2560*/  UIMAD UR10, UR42, UR6, URZ ;  /* 0x000000062a0a72a4 */ /* 0x000fe4000f8e02ff */
[----:B------:R-:W-:Y:S02]  /*2570*/  UISETP.GE.AND UP0, UPT, UR4, UR7, UPT ;  /* 0x000000070400728c */ /* 0x000fe4000bf06270 */
[----:B------:R-:W-:Y:S02]  /*2580*/  UIMAD.WIDE.U32 UR14, UR4, UR8, URZ ;  /* 0x00000008040e72a5 */ /* 0x000fe4000f8e00ff */
[----:B------:R-:W-:-:S02]  /*2590*/  UISETP.GE.OR UP0, UPT, UR5, UR10, UP0 ;  /* 0x0000000a0500728c */ /* 0x000fc40008706670 */
[----:B------:R-:W-:Y:S02]  /*25a0*/  UIMAD.WIDE.U32 UR10, UR5, UR8, URZ ;  /* 0x00000008050a72a5 */ /* 0x000fe4000f8e00ff */
[----:B------:R-:W-:Y:S01]  /*25b0*/  UIADD3 UR12, UPT, UPT, -UR4, URZ, URZ ;  /* 0x000000ff040c7290 */ /* 0x000fe2000fffe1ff */
[----:B------:R-:W-:Y:S01]  /*25c0*/  UMOV UR8, UR15 ;  /* 0x0000000f00087c82 */ /* 0x000fe20008000000 */
[----:B------:R-:W-:Y:S02]  /*25d0*/  UIADD3 UR10, UPT, UPT, -UR5, URZ, URZ ;  /* 0x000000ff050a7290 */ /* 0x000fe4000fffe1ff */
[----:B------:R-:W-:-:S03]  /*25e0*/  USHF.R.U32.HI UR8, URZ, UR9, UR8 ;  /* 0x00000009ff087299 */ /* 0x000fc60008011608 */
[----:B------:R-:W-:Y:S01]  /*25f0*/  @!UP0 UMOV UR7, UR11 ;  /* 0x0000000b00078c82 */ /* 0x000fe20008000000 */
[----:B------:R-:W-:Y:S02]  /*2600*/  UIMAD UR12, UR18, UR12, UR40 ;  /* 0x0000000c120c72a4 */ /* 0x000fe4000f8e0228 */
[----:B------:R-:W-:Y:S02]  /*2610*/  USEL UR8, UR4, UR8, !UP3 ;  /* 0x0000000804087287 */ /* 0x000fe4000d800000 */
[----:B------:R-:W-:Y:S02]  /*2620*/  @!UP0 USHF.R.U32.HI UR7, URZ, UR9, UR7 ;  /* 0x00000009ff078299 */ /* 0x000fe40008011607 */
[----:B------:R-:W-:Y:S02]  /*2630*/  UIADD3 UR9, UPT, UPT, -UR8, URZ, URZ ;  /* 0x000000ff08097290 */ /* 0x000fe4000fffe1ff */
[----:B------:R-:W-:Y:S02]  /*2640*/  @!UP0 USEL UR7, UR5, UR7, !UP3 ;  /* 0x0000000705078287 */ /* 0x000fe4000d800000 */
[----:B------:R-:W-:-:S02]  /*2650*/  UIMAD UR9, UR42, UR9, UR4 ;  /* 0x000000092a0972a4 */ /* 0x000fc4000f8e0204 */
[----:B------:R-:W-:Y:S02]  /*2660*/  @!UP0 UIADD3 UR8, UPT, UPT, UR8, -UR7, URZ ;  /* 0x8000000708088290 */ /* 0x000fe4000fffe0ff */
[----:B------:R-:W-:Y:S02]  /*2670*/  @!UP0 UIMAD UR7, UR9, UR6, UR7 ;  /* 0x00000006090782a4 */ /* 0x000fe4000f8e0207 */
[----:B------:R-:W-:Y:S02]  /*2680*/  @!UP0 UIMAD UR4, UR42, UR8, UR5 ;  /* 0x000000082a0482a4 */ /* 0x000fe4000f8e0205 */
[----:B------:R-:W-:Y:S02]  /*2690*/  UIMAD UR6, UR20, UR10, UR41 ;  /* 0x0000000a140672a4 */ /* 0x000fe4000f8e0229 */
[----:B------:R-:W-:Y:S01]  /*26a0*/  UIMAD UR40, UR4, UR18, UR12 ;  /* 0x00000012042872a4 */ /* 0x000fe2000f8e020c */
[----:B------:R-:W-:Y:S02]  /*26b0*/  @!UP0 UMOV UR5, UR7 ;  /* 0x0000000700058c82 */ /* 0x000fe40008000000 */
[----:B------:R-:W-:-:S12]  /*26c0*/  UIMAD UR41, UR5, UR20, UR6 ;  /* 0x00000014052972a4 */ /* 0x000fd8000f8e0206 */
.L_x_41:
[----:B------:R-:W2:Y:S02]  /*26d0*/  LDCU UR4, c[0x0][0xb30] ;  /* 0x00016600ff0477ac */ /* 0x000ea40008000800 */
[----:B--2---:R-:W-:-:S09]  /*26e0*/  UISETP.NE.AND UP0, UPT, UR4, 0x1, UPT ;  /* 0x000000010400788c */ /* 0x004fd2000bf05270 */
[----:B------:R-:W-:Y:S05]  /*26f0*/  BRA.U UP0, `(.L_x_42) ;  /* 0x0000000100447547 */ /* 0x000fea000b800000 */
[----:B------:R-:W2:Y:S01]  /*2700*/  LDCU.128 UR8, c[0x0][0xb10] ;  /* 0x00016200ff0877ac */ /* 0x000ea20008000c00 */
[----:B------:R-:W3:Y:S01]  /*2710*/  LDCU UR12, c[0x0][0xb0c] ;  /* 0x00016180ff0c77ac */ /* 0x000ee20008000800 */
[----:B------:R-:W4:Y:S01]  /*2720*/  LDCU UR14, c[0x0][0xb20] ;  /* 0x00016400ff0e77ac */ /* 0x000f220008000800 */
[----:B--2---:R-:W-:Y:S02]  /*2730*/  UIMAD.WIDE.U32 UR6, UR41, UR8, URZ ;  /* 0x00000008290672a5 */ /* 0x004fe4000f8e00ff */
[----:B------:R-:W-:Y:S02]  /*2740*/  UIMAD.WIDE.U32 UR4, UR40, UR11, URZ ;  /* 0x0000000b280472a5 */ /* 0x000fe4000f8e00ff */
[----:B---3--:R-:W-:Y:S02]  /*2750*/  UISETP.NE.AND UP2, UPT, UR12, 0x1, UPT ;  /* 0x000000010c00788c */ /* 0x008fe4000bf45270 */
[----:B------:R-:W-:Y:S01]  /*2760*/  UISETP.NE.AND UP0, UPT, UR10, 0x1, UPT ;  /* 0x000000010a00788c */ /* 0x000fe2000bf05270 */
[----:B------:R-:W-:-:S02]  /*2770*/  UMOV UR6, UR7 ;  /* 0x0000000700067c82 */ /* 0x000fc40008000000 */
[----:B------:R-:W-:Y:S01]  /*2780*/  UMOV UR4, UR5 ;  /* 0x0000000500047c82 */ /* 0x000fe20008000000 */
[----:B------:R-:W-:Y:S02]  /*2790*/  USHF.R.U32.HI UR9, URZ, UR9, UR6 ;  /* 0x00000009ff097299 */ /* 0x000fe40008011606 */
[----:B----4-:R-:W-:Y:S02]  /*27a0*/  USHF.R.U32.HI UR4, URZ, UR14, UR4 ;  /* 0x0000000eff047299 */ /* 0x010fe40008011604 */
[----:B------:R-:W-:Y:S02]  /*27b0*/  USEL UR5, UR41, UR9, !UP2 ;  /* 0x0000000929057287 */ /* 0x000fe4000d000000 */
[----:B------:R-:W-:-:S04]  /*27c0*/  USEL UR4, UR40, UR4, !UP0 ;  /* 0x0000000428047287 */ /* 0x000fc8000c000000 */
[----:B------:R-:W-:Y:S02]  /*27d0*/  UIADD3 UR6, UPT, UPT, UR5, -UR4, URZ ;  /* 0x8000000405067290 */ /* 0x000fe4000fffe0ff */
[----:B------:R-:W-:Y:S02]  /*27e0*/  UIADD3 UR4, UPT, UPT, -UR5, UR4, URZ ;  /* 0x0000000405047290 */ /* 0x000fe4000fffe1ff */
[----:B------:R-:W-:Y:S02]  /*27f0*/  UIMAD UR40, UR6, UR10, UR40 ;  /* 0x0000000a062872a4 */ /* 0x000fe4000f8e0228 */
[----:B------:R-:W-:-:S12]  /*2800*/  UIMAD UR41, UR4, UR12, UR41 ;  /* 0x0000000c042972a4 */ /* 0x000fd8000f8e0229 */
.L_x_42:
[----:B------:R-:W-:Y:S01]  /*2810*/  VIADD R11, R11, 0x1 ;  /* 0x000000010b0b7836 */ /* 0x000fe20000000000 */
[----:B------:R-:W-:Y:S01]  /*2820*/  PLOP3.LUT P1, PT, PT, PT, PT, 0x80, 0x8 ;  /* 0x000000000008781c */ /* 0x000fe20003f2f070 */
[----:B------:R-:W-:Y:S02]  /*2830*/  UIADD3 UR47, UPT, UPT, UR41, UR61, URZ ;  /* 0x0000003d292f7290 */ /* 0x000fe4000fffe0ff */
[----:B------:R-:W-:Y:S01]  /*2840*/  UIADD3 UR46, UPT, UPT, UR40, UR60, URZ ;  /* 0x0000003c282e7290 */ /* 0x000fe2000fffe0ff */
[----:B------:R-:W-:-:S04]  /*2850*/  ISETP.NE.AND P0, PT, R11, 0x2, PT ;  /* 0x000000020b00780c */ /* 0x000fc80003f05270 */
[----:B-1----:R-:W-:Y:S02]  /*2860*/  SEL R0, RZ, 0x1, P0 ;  /* 0x00000001ff007807 */ /* 0x002fe40000000000 */
[----:B------:R-:W-:Y:S02]  /*2870*/  SEL R11, R11, RZ, P0 ;  /* 0x000000ff0b0b7207 */ /* 0x000fe40000000000 */
[----:B------:R-:W-:Y:S01]  /*2880*/  LOP3.LUT R10, R10, R0, RZ, 0x3c, !PT ;  /* 0x000000000a0a7212 */ /* 0x000fe200078e3cff */
[----:B------:R-:W-:Y:S06]  /*2890*/  BRA.U UP1, `(.L_x_43) ;  /* 0xffffffed01e47547 */ /* 0x000fec000b83ffff */
[----:B------:R-:W-:Y:S01]  /*28a0*/  UIADD3 UR13, UPT, UPT, UR13, 0x48, URZ ;  /* 0x000000480d0d7890 */ /* 0x000fe2000fffe0ff */
[----:B------:R-:W-:-:S03]  /*28b0*/  SHF.L.U32 R2, R12, 0x1f, RZ ;  /* 0x0000001f0c027819 */ /* 0x000fc600000006ff */
[----:B------:R-:W-:-:S09]  /*28c0*/  ULEA UR4, UR21, UR13, 0x3 ;  /* 0x0000000d15047291 */ /* 0x000fd2000f8e18ff */
[----:B------:R-:W1:Y:S02]  /*28d0*/  SYNCS.PHASECHK.TRANS64.TRYWAIT P0, [UR4], R2 ;  /* 0x00000002ff0075a7 */ /* 0x000e640008001104 */
[----:B-1----:R-:W-:Y:S05]  /*28e0*/  @!P0 BRA `(.L_x_44) ;  /* 0x00000044009c8947 */ /* 0x002fea0003800000 */
.L_x_120:
[----:B------:R-:W-:-:S04]  /*28f0*/  UIADD3 UR4, UPT, UPT, UR21, 0x1, URZ ;  /* 0x0000000115047890 */ /* 0x000fc8000fffe0ff */
[----:B------:R-:W-:-:S04]  /*2900*/  UISETP.NE.AND UP0, UPT, UR4, 0x9, UPT ;  /* 0x000000090400788c */ /* 0x000fc8000bf05270 */
[----:B------:R-:W-:Y:S02]  /*2910*/  USEL UR6, URZ, 0x1, UP0 ;  /* 0x00000001ff067887 */ /* 0x000fe40008000000 */
[----:B------:R-:W-:-:S04]  /*2920*/  USEL UR4, UR4, URZ, UP0 ;  /* 0x000000ff04047287 */ /* 0x000fc80008000000 */
[----:B------:R-:W-:Y:S01]  /*2930*/  ULEA UR5, UR4, UR13, 0x3 ;  /* 0x0000000d04057291 */ /* 0x000fe2000f8e18ff */
[----:B-1----:R-:W-:-:S04]  /*2940*/  LOP3.LUT R2, R12, UR6, RZ, 0x3c, !PT ;  /* 0x000000060c027c12 */ /* 0x002fc8000f8e3cff */
[----:B------:R-:W-:-:S04]  /*2950*/  SHF.L.U32 R3, R2, 0x1f, RZ ;  /* 0x0000001f02037819 */ /* 0x000fc800000006ff */
[----:B------:R-:W1:Y:S02]  /*2960*/  SYNCS.PHASECHK.TRANS64.TRYWAIT P0, [UR5], R3 ;  /* 0x00000003ff0075a7 */ /* 0x000e640008001105 */
[----:B-1----:R-:W-:Y:S05]  /*2970*/  @!P0 BRA `(.L_x_45) ;  /* 0x0000004400908947 */ /* 0x002fea0003800000 */
.L_x_122:
[----:B------:R-:W-:-:S04]  /*2980*/  UIADD3 UR4, UPT, UPT, UR4, 0x1, URZ ;  /* 0x0000000104047890 */ /* 0x000fc8000fffe0ff */
[----:B------:R-:W-:-:S04]  /*2990*/  UISETP.NE.AND UP0, UPT, UR4, 0x9, UPT ;  /* 0x000000090400788c */ /* 0x000fc8000bf05270 */
[----:B------:R-:W-:Y:S02]  /*29a0*/  USEL UR6, URZ, 0x1, UP0 ;  /* 0x00000001ff067887 */ /* 0x000fe40008000000 */
[----:B------:R-:W-:-:S04]  /*29b0*/  USEL UR4, UR4, URZ, UP0 ;  /* 0x000000ff04047287 */ /* 0x000fc80008000000 */
[----:B------:R-:W-:Y:S01]  /*29c0*/  ULEA UR5, UR4, UR13, 0x3 ;  /* 0x0000000d04057291 */ /* 0x000fe2000f8e18ff */
[----:B------:R-:W-:-:S04]  /*29d0*/  LOP3.LUT R2, R2, UR6, RZ, 0x3c, !PT ;  /* 0x0000000602027c12 */ /* 0x000fc8000f8e3cff */
[----:B-1----:R-:W-:-:S04]  /*29e0*/  SHF.L.U32 R3, R2, 0x1f, RZ ;  /* 0x0000001f02037819 */ /* 0x002fc800000006ff */
[----:B------:R-:W1:Y:S02]  /*29f0*/  SYNCS.PHASECHK.TRANS64.TRYWAIT P0, [UR5], R3 ;  /* 0x00000003ff0075a7 */ /* 0x000e640008001105 */
[----:B-1----:R-:W-:Y:S05]  /*2a00*/  @!P0 BRA `(.L_x_46) ;  /* 0x0000004400848947 */ /* 0x002fea0003800000 */
.L_x_124:
        /* <DEDUP_REMOVED lines=9> */
.L_x_126:
        /* <DEDUP_REMOVED lines=9> */
.L_x_128:
        /* <DEDUP_REMOVED lines=9> */
.L_x_130:
        /* <DEDUP_REMOVED lines=9> */
.L_x_132:
        /* <DEDUP_REMOVED lines=9> */
.L_x_134:
[----:B------:R-:W-:-:S04]  /*2ce0*/  UIADD3 UR4, UPT, UPT, UR4, 0x1, URZ ;  /* 0x0000000104047890 */ /* 0x000fc8000fffe0ff */
[----:B------:R-:W-:-:S04]  /*2cf0*/  UISETP.NE.AND UP0, UPT, UR4, 0x9, UPT ;  /* 0x000000090400788c */ /* 0x000fc8000bf05270 */
[----:B------:R-:W-:Y:S02]  /*2d00*/  USEL UR5, URZ, 0x1, UP0 ;  /* 0x00000001ff057887 */ /* 0x000fe40008000000 */
[----:B------:R-:W-:-:S04]  /*2d10*/  USEL UR4, UR4, URZ, UP0 ;  /* 0x000000ff04047287 */ /* 0x000fc80008000000 */
[----:B------:R-:W-:Y:S01]  /*2d20*/  ULEA UR4, UR4, UR13, 0x3 ;  /* 0x0000000d04047291 */ /* 0x000fe2000f8e18ff */
[----:B------:R-:W-:-:S04]  /*2d30*/  LOP3.LUT R2, R2, UR5, RZ, 0x3c, !PT ;  /* 0x0000000502027c12 */ /* 0x000fc8000f8e3cff */
[----:B------:R-:W-:Y:S01]  /*2d40*/  SHF.L.U32 R2, R2, 0x1f, RZ ;  /* 0x0000001f02027819 */ /* 0x000fe200000006ff */
[----:B-1----:R-:W-:-:S07]  /*2d50*/  IMAD.U32 R0, RZ, RZ, UR4 ;  /* 0x00000004ff007e24 */ /* 0x002fce000f8e00ff */
.L_x_52:
[----:B-1----:R1:W2:Y:S02]  /*2d60*/  SYNCS.PHASECHK.TRANS64.TRYWAIT P0, [R0+URZ], R2 ;  /* 0x00000002000075a7 */ /* 0x0022a400080011ff */
[----:B--2---:R-:W-:Y:S05]  /*2d70*/  @!P0 NANOSLEEP.SYNCS 0x989680 ;  /* 0x009896800000895d */ /* 0x004fea0003900000 */
[----:B------:R-:W2:Y:S02]  /*2d80*/  @!P0 SYNCS.PHASECHK.TRANS64 P0, [R0+URZ], R2 ;  /* 0x00000002000085a7 */ /* 0x000ea400080010ff */
[----:B--2---:R-:W-:Y:S05]  /*2d90*/  @P0 EXIT ;  /* 0x000000000000094d */ /* 0x004fea0003800000 */
[----:B------:R-:W-:Y:S05]  /*2da0*/  BRA `(.L_x_52) ;  /* 0xfffffffc00ec7947 */ /* 0x000fea000383ffff */
.L_x_23:
[----:B------:R-:W-:-:S04]  /*2db0*/  UISETP.NE.AND UP0, UPT, UR49, URZ, UPT ;  /* 0x000000ff3100728c */ /* 0x000fc8000bf05270 */
[----:B------:R-:W-:-:S09]  /*2dc0*/  UISETP.NE.OR UP0, UPT, UR18, 0x1, UP0 ;  /* 0x000000011200788c */ /* 0x000fd20008705670 */
[----:B------:R-:W-:Y:S05]  /*2dd0*/  BRA.U UP0, `(.L_x_53) ;  /* 0x0000000500487547 */ /* 0x000fea000b800000 */
[----:B------:R-:W-:Y:S01]  /*2de0*/  ISETP.GE.U32.AND P2, PT, R0, 0x2, PT ;  /* 0x000000020000780c */ /* 0x000fe20003f46070 */
[----:B------:R-:W-:Y:S01]  /*2df0*/  IMAD.MOV.U32 R12, RZ, RZ, 0x1 ;  /* 0x00000001ff0c7424 */ /* 0x000fe200078e00ff */
[----:B------:R-:W-:Y:S02]  /*2e00*/  CS2R R10, SRZ ;  /* 0x00000000000a7805 */ /* 0x000fe4000001ff00 */
[----:B------:R-:W-:Y:S01]  /*2e10*/  CS2R R8, SRZ ;  /* 0x0000000000087805 */ /* 0x000fe2000001ff00 */
[----:B------:R-:W-:Y:S01]  /*2e20*/  UMOV UR6, 0x400 ;  /* 0x0000040000067882 */ /* 0x000fe20000000000 */
[----:B------:R-:W-:Y:S01]  /*2e30*/  UMOV UR5, URZ ;  /* 0x000000ff00057c82 */ /* 0x000fe20008000000 */
[----:B------:R-:W-:-:S12]  /*2e40*/  ULEA UR6, UR49, UR6, 0x18 ;  /* 0x0000000631067291 */ /* 0x000fd8000f8ec0ff */
.L_x_57:
[----:B------:R-:W-:Y:S02]  /*2e50*/  LEA R2, R8, UR6, 0x3 ;  /* 0x0000000608027c11 */ /* 0x000fe4000f8e18ff */
[----:B------:R-:W-:-:S03]  /*2e60*/  SHF.L.U32 R4, R9, 0x1f, RZ ;  /* 0x0000001f09047819 */ /* 0x000fc600000006ff */
[----:B------:R-:W-:Y:S01]  /*2e70*/  VIADD R5, R2, 0x130 ;  /* 0x0000013002057836 */ /* 0x000fe20000000000 */
[----:B------:R-:W2:Y:S02]  /*2e80*/  SYNCS.PHASECHK.TRANS64.TRYWAIT P0, [R2+URZ+0x120], R4 ;  /* 0x00012004020075a7 */ /* 0x000ea400080011ff */
[----:B--2---:R-:W-:Y:S05]  /*2e90*/  @!P0 BRA `(.L_x_54) ;  /* 0x0000004000f08947 */ /* 0x004fea0003800000 */
.L_x_135:
[----:B------:R-:W-:Y:S01]  /*2ea0*/  ULEA UR4, UR5, UR6, 0x3 ;  /* 0x0000000605047291 */ /* 0x000fe2000f8e18ff */
[----:B--2---:R-:W-:Y:S01]  /*2eb0*/  PRMT R2, RZ, 0x654, R5 ;  /* 0x00000654ff027816 */ /* 0x004fe20000000005 */
[----:B------:R-:W-:Y:S01]  /*2ec0*/  @!P2 IMAD.MOV.U32 R4, RZ, RZ, 0x10 ;  /* 0x00000010ff04a424 */ /* 0x000fe200078e00ff */
[----:B------:R-:W-:Y:S01]  /*2ed0*/  SHF.L.U32 R5, R12, 0x1f, RZ ;  /* 0x0000001f0c057819 */ /* 0x000fe200000006ff */
[----:B------:R-:W-:Y:S01]  /*2ee0*/  UIADD3 UR7, UPT, UPT, UR4, 0xc0, URZ ;  /* 0x000000c004077890 */ /* 0x000fe2000fffe0ff */
[----:B------:R2:W-:Y:S05]  /*2ef0*/  SYNCS.ARRIVE.TRANS64.RED.A1T0 RZ, [R2+URZ], RZ ;  /* 0x000000ff02ff79a7 */ /* 0x0005ea00081004ff */
[----:B------:R-:W-:Y:S01]  /*2f00*/  IMAD.U32 R6, RZ, RZ, UR7 ;  /* 0x00000007ff067e24 */ /* 0x000fe2000f8e00ff */
[----:B------:R-:W3:Y:S04]  /*2f10*/  SYNCS.PHASECHK.TRANS64.TRYWAIT P0, [UR4+0xd0], R5 ;  /* 0x0000d005ff0075a7 */ /* 0x000ee80008001104 */
[----:B------:R-:W-:Y:S01]  /*2f20*/  PRMT R6, R0, 0x654, R6 ;  /* 0x0000065400067816 */ /* 0x000fe20000000006 */
[----:B--23--:R-:W-:Y:S06]  /*2f30*/  @!P0 BRA `(.L_x_55) ;  /* 0x0000004000dc8947 */ /* 0x00cfec0003800000 */
.L_x_137:
[----:B------:R-:W-:Y:S01]  /*2f40*/  ULEA UR8, UR5, UR6, 0x4 ;  /* 0x0000000605087291 */ /* 0x000fe2000f8e20ff */
[----:B------:R-:W-:Y:S01]  /*2f50*/  SEL R3, R6, R3, !P2 ;  /* 0x0000000306037207 */ /* 0x000fe20005000000 */
[----:B------:R-:W-:Y:S01]  /*2f60*/  UIADD3 UR9, UPT, UPT, UR4, 0xc0, URZ ;  /* 0x000000c004097890 */ /* 0x000fe2000fffe0ff */
[----:B--2---:R-:W-:Y:S01]  /*2f70*/  LEA R2, R11, UR6, 0x3 ;  /* 0x000000060b027c11 */ /* 0x004fe2000f8e18ff */
[----:B------:R-:W-:Y:S01]  /*2f80*/  UIADD3 UR8, UPT, UPT, UR8, 0x150, URZ ;  /* 0x0000015008087890 */ /* 0x000fe2000fffe0ff */
[----:B------:R2:W-:Y:S01]  /*2f90*/  @!P2 SYNCS.ARRIVE.TRANS64.RED RZ, [R3+URZ], R4 ;  /* 0x0000000403ffa9a7 */ /* 0x0005e200080004ff */
[----:B------:R-:W-:Y:S01]  /*2fa0*/  UIADD3 UR4, UPT, UPT, UR5, 0x1, URZ ;  /* 0x0000000105047890 */ /* 0x000fe2000fffe0ff */
[----:B------:R-:W-:-:S03]  /*2fb0*/  VIADD R8, R8, 0x1 ;  /* 0x0000000108087836 */ /* 0x000fc60000000000 */
[----:B------:R-:W-:Y:S02]  /*2fc0*/  UISETP.NE.AND UP0, UPT, UR4, 0x2, UPT ;  /* 0x000000020400788c */ /* 0x000fe4000bf05270 */
[----:B------:R-:W-:Y:S01]  /*2fd0*/  ISETP.NE.AND P0, PT, R8, 0x2, PT ;  /* 0x000000020800780c */ /* 0x000fe20003f05270 */
[----:B------:R-:W-:Y:S06]  /*2fe0*/  UGETNEXTWORKID.BROADCAST [UR8], [UR9] ;  /* 0x00000000080073ca */ /* 0x000fec0008000100 */
[----:B------:R-:W-:Y:S02]  /*2ff0*/  USEL UR7, URZ, 0x1, UP0 ;  /* 0x00000001ff077887 */ /* 0x000fe40008000000 */
[----:B------:R-:W-:-:S04]  /*3000*/  USEL UR5, UR4, URZ, UP0 ;  /* 0x000000ff04057287 */ /* 0x000fc80008000000 */
[----:B------:R-:W-:Y:S02]  /*3010*/  LOP3.LUT R12, R12, UR7, RZ, 0x3c, !PT ;  /* 0x000000070c0c7c12 */ /* 0x000fe4000f8e3cff */
[----:B--2---:R-:W-:-:S04]  /*3020*/  SHF.L.U32 R4, R10, 0x1f, RZ ;  /* 0x0000001f0a047819 */ /* 0x004fc800000006ff */
[----:B------:R-:W2:Y:S02]  /*3030*/  SYNCS.PHASECHK.TRANS64.TRYWAIT P1, [R2+URZ+0xc0], R4 ;  /* 0x0000c004020075a7 */ /* 0x000ea400080211ff */
[----:B--2---:R-:W-:Y:S05]  /*3040*/  @!P1 BRA `(.L_x_56) ;  /* 0x0000004000b09947 */ /* 0x004fea0003800000 */
.L_x_138:
[C---:B--2---:R-:W-:Y:S01]  /*3050*/  LEA R4, R11.reuse, UR6, 0x4 ;  /* 0x000000060b047c11 */ /* 0x044fe2000f8e20ff */
[----:B------:R-:W-:Y:S01]  /*3060*/  VIADD R2, R2, 0xd0 ;  /* 0x000000d002027836 */ /* 0x000fe20000000000 */
[----:B------:R-:W-:Y:S01]  /*3070*/  SEL R8, R8, RZ, P0 ;  /* 0x000000ff08087207 */ /* 0x000fe20000000000 */
[----:B------:R-:W-:-:S03]  /*3080*/  VIADD R11, R11, 0x1 ;  /* 0x000000010b0b7836 */ /* 0x000fc60000000000 */
[----:B------:R-:W2:Y:S01]  /*3090*/  LDS.128 R4, [R4+0x150] ;  /* 0x0001500004047984 */ /* 0x000ea20000000c00 */
[----:B------:R-:W-:Y:S02]  /*30a0*/  PRMT R2, RZ, 0x654, R2 ;  /* 0x00000654ff027816 */ /* 0x000fe40000000002 */
[C---:B------:R-:W-:Y:S01]  /*30b0*/  ISETP.NE.AND P1, PT, R11.reuse, 0x2, PT ;  /* 0x000000020b00780c */ /* 0x040fe20003f25270 */
[----:B------:R-:W-:Y:S01]  /*30c0*/  @!PT LDS RZ, [RZ] ;  /* 0x00000000fffff984 */ /* 0x000fe20000000800 */
[----:B------:R-:W-:Y:S01]  /*30d0*/  @!PT LDS RZ, [RZ] ;  /* 0x00000000fffff984 */ /* 0x000fe20000000800 */
[----:B------:R-:W-:Y:S01]  /*30e0*/  @!PT LDS RZ, [RZ] ;  /* 0x00000000fffff984 */ /* 0x000fe20000000800 */
[----:B------:R-:W-:Y:S01]  /*30f0*/  @!PT LDS RZ, [RZ] ;  /* 0x00000000fffff984 */ /* 0x000fe20000000800 */
[----:B------:R3:W-:Y:S06]  /*3100*/  MEMBAR.ALL.CTA ;  /* 0x0000000000007992 */ /* 0x0007ec0000008000 */
[----:B---3--:R-:W3:Y:S01]  /*3110*/  FENCE.VIEW.ASYNC.S ;  /* 0x00000000000073c6 */ /* 0x008ee20000000000 */
[----:B------:R-:W-:Y:S01]  /*3120*/  SEL R11, R11, RZ, P1 ;  /* 0x000000ff0b0b7207 */ /* 0x000fe20000800000 */
[----:B---3--:R3:W-:Y:S01]  /*3130*/  SYNCS.ARRIVE.TRANS64.RED.A1T0 RZ, [R2+URZ], RZ ;  /* 0x000000ff02ff79a7 */ /* 0x0087e200081004ff */
[----:B--2---:R-:W-:-:S02]  /*3140*/  LOP3.LUT P3, RZ, R6, 0x1, RZ, 0xc0, !PT ;  /* 0x0000000106ff7812 */ /* 0x004fc4000786c0ff */
[----:B------:R-:W-:-:S04]  /*3150*/  SEL R4, RZ, 0x1, P1 ;  /* 0x00000001ff047807 */ /* 0x000fc80000800000 */
[----:B------:R-:W-:Y:S02]  /*3160*/  LOP3.LUT R10, R10, R4, RZ, 0x3c, !PT ;  /* 0x000000040a0a7212 */ /* 0x000fe400078e3cff */
[----:B---3--:R-:W-:-:S04]  /*3170*/  SEL R2, RZ, 0x1, P0 ;  /* 0x00000001ff027807 */ /* 0x008fc80000000000 */
[----:B------:R-:W-:Y:S01]  /*3180*/  LOP3.LUT R9, R9, R2, RZ, 0x3c, !PT ;  /* 0x0000000209097212 */ /* 0x000fe200078e3cff */
[----:B------:R-:W-:Y:S06]  /*3190*/  @P3 BRA `(.L_x_57) ;  /* 0xfffffffc002c3947 */ /* 0x000fec000383ffff */
[----:B------:R-:W-:Y:S01]  /*31a0*/  ULEA UR4, UR5, UR6, 0x3 ;  /* 0x0000000605047291 */ /* 0x000fe2000f8e18ff */
[----:B------:R-:W-:-:S08]  /*31b0*/  SHF.L.U32 R2, R12, 0x1f, RZ ;  /* 0x0000001f0c027819 */ /* 0x000fd000000006ff */
[----:B------:R-:W2:Y:S02]  /*31c0*/  SYNCS.PHASECHK.TRANS64 P0, [UR4+0xd0], R2 ;  /* 0x0000d002ff0075a7 */ /* 0x000ea40008001004 */
[----:B--2---:R-:W-:Y:S05]  /*31d0*/  @P0 BRA `(.L_x_58) ;  /* 0x0000000000080947 */ /* 0x004fea0003800000 */
[----:B------:R-:W2:Y:S02]  /*31e0*/  SYNCS.PHASECHK.TRANS64.TRYWAIT P0, [UR4+0xd0], R2 ;  /* 0x0000d002ff0075a7 */ /* 0x000ea40008001104 */
[----:B--2---:R-:W-:Y:S05]  /*31f0*/  @!P0 BRA `(.L_x_59) ;  /* 0x0000004000588947 */ /* 0x004fea0003800000 */
.L_x_58:
[----:B------:R-:W-:-:S04]  /*3200*/  UIADD3 UR7, UPT, UPT, UR5, 0x1, URZ ;  /* 0x0000000105077890 */ /* 0x000fc8000fffe0ff */
[----:B------:R-:W-:-:S04]  /*3210*/  UISETP.NE.AND UP0, UPT, UR7, 0x2, UPT ;  /* 0x000000020700788c */ /* 0x000fc8000bf05270 */
[----:B------:R-:W-:Y:S02]  /*3220*/  USEL UR8, URZ, 0x1, UP0 ;  /* 0x00000001ff087887 */ /* 0x000fe40008000000 */
[----:B------:R-:W-:-:S04]  /*3230*/  USEL UR7, UR7, URZ, UP0 ;  /* 0x000000ff07077287 */ /* 0x000fc80008000000 */
[----:B------:R-:W-:Y:S01]  /*3240*/  ULEA UR7, UR7, UR6, 0x3 ;  /* 0x0000000607077291 */ /* 0x000fe2000f8e18ff */
[----:B--2---:R-:W-:-:S04]  /*3250*/  LOP3.LUT R2, R12, UR8, RZ, 0x3c, !PT ;  /* 0x000000080c027c12 */ /* 0x004fc8000f8e3cff */
[----:B------:R-:W-:-:S04]  /*3260*/  SHF.L.U32 R0, R2, 0x1f, RZ ;  /* 0x0000001f02007819 */ /* 0x000fc800000006ff */
[----:B------:R-:W2:Y:S02]  /*3270*/  SYNCS.PHASECHK.TRANS64 P0, [UR7+0xd0], R0 ;  /* 0x0000d000ff0075a7 */ /* 0x000ea40008001007 */
[----:B-12---:R-:W-:Y:S05]  /*3280*/  @P0 EXIT ;  /* 0x000000000000094d */ /* 0x006fea0003800000 */
[----:B------:R-:W-:Y:S02]  /*3290*/  SHF.L.U32 R2, R2, 0x1f, RZ ;  /* 0x0000001f02027819 */ /* 0x000fe400000006ff */
[----:B------:R-:W-:-:S07]  /*32a0*/  MOV R0, UR7 ;  /* 0x0000000700007c02 */ /* 0x000fce0008000f00 */
.L_x_60:
[----:B-1----:R1:W2:Y:S02]  /*32b0*/  SYNCS.PHASECHK.TRANS64.TRYWAIT P0, [R0+URZ+0xd0], R2 ;  /* 0x0000d002000075a7 */ /* 0x0022a400080011ff */
[----:B--2---:R-:W-:Y:S05]  /*32c0*/  @!P0 NANOSLEEP.SYNCS 0x989680 ;  /* 0x009896800000895d */ /* 0x004fea0003900000 */
[----:B------:R-:W2:Y:S02]  /*32d0*/  @!P0 SYNCS.PHASECHK.TRANS64 P0, [R0+URZ+0xd0], R2 ;  /* 0x0000d002000085a7 */ /* 0x000ea400080010ff */
[----:B--2---:R-:W-:Y:S05]  /*32e0*/  @P0 EXIT ;  /* 0x000000000000094d */ /* 0x004fea0003800000 */
[----:B------:R-:W-:Y:S05]  /*32f0*/  BRA `(.L_x_60) ;  /* 0xfffffffc00ec7947 */ /* 0x000fea000383ffff */
.L_x_53:
[----:B------:R-:W-:Y:S05]  /*3300*/  BRA.U UP5, `(.L_x_61) ;  /* 0x0000001105447547 */ /* 0x000fea000b800000 */
[----:B------:R-:W-:Y:S01]  /*3310*/  UMOV UR4, 0x40 ;  /* 0x0000004000047882 */ /* 0x000fe20000000000 */
[----:B------:R-:W-:Y:S01]  /*3320*/  NOP ;  /* 0x0000000000007918 */ /* 0x000fe20000000000 */
[----:B------:R-:W-:Y:S01]  /*3330*/  ULEA UR5, UR49, UR4, 0x18 ;  /* 0x0000000431057291 */ /* 0x000fe2000f8ec0ff */
[----:B------:R-:W-:Y:S02]  /*3340*/  UMOV UR6, 0x400 ;  /* 0x0000040000067882 */ /* 0x000fe40000000000 */
[----:B------:R-:W-:-:S06]  /*3350*/  ULEA UR6, UR49, UR6, 0x18 ;  /* 0x0000000631067291 */ /* 0x000fcc000f8ec0ff */
[----:B------:R-:W2:Y:S02]  /*3360*/  LDS.U8 R0, [UR5+0x1c] ;  /* 0x00001c05ff007984 */ /* 0x000ea40008000000 */
[----:B--2---:R-:W-:-:S13]  /*3370*/  ISETP.NE.AND P0, PT, R0, RZ, PT ;  /* 0x000000ff0000720c */ /* 0x004fda0003f05270 */
[----:B------:R-:W-:Y:S05]  /*3380*/  @P0 BRA `(.L_x_62) ;  /* 0x0000000000580947 */ /* 0x000fea0003800000 */
[----:B------:R-:W-:-:S13]  /*3390*/  ELECT P0, URZ, PT ;  /* 0x0000000000ff782f */ /* 0x000fda0003800000 */
[----:B------:R-:W-:Y:S05]  /*33a0*/  @!P0 BRA `(.L_x_63) ;  /* 0x0000000000608947 */ /* 0x000fea0003800000 */
[----:B------:R-:W-:Y:S01]  /*33b0*/  UMOV UR4, 0x10 ;  /* 0x0000001000047882 */ /* 0x000fe20000000000 */
[----:B------:R-:W-:Y:S01]  /*33c0*/  HFMA2 R0, -RZ, RZ, 0, 5.9604644775390625e-08 ;  /* 0x00000001ff007431 */ /* 0x000fe200000001ff */
[----:B------:R-:W-:-:S03]  /*33d0*/  MOV R3, 0xffff ;  /* 0x0000ffff00037802 */ /* 0x000fc60000000f00 */
[----:B------:R-:W-:Y:S04]  /*33e0*/  DEPBAR.LE SB2, 0x36 ;  /* 0x0000ad800000791a */ /* 0x000fe80000000000 */
[----:B------:R-:W2:Y:S02]  /*33f0*/  UTCATOMSWS.FIND_AND_SET.ALIGN UP0, UR4, UR4 ;  /* 0x00000004000475e3 */ /* 0x000ea40008000800 */
[----:B--2---:R-:W-:Y:S01]  /*3400*/  MOV R4, UR4 ;  /* 0x0000000400047c02 */ /* 0x004fe20008000f00 */
[----:B------:R-:W-:Y:S06]  /*3410*/  BRA.U UP0, `(.L_x_64) ;  /* 0x0000000100187547 */ /* 0x000fec000b800000 */
.L_x_65:
[----:B------:R-:W-:Y:S05]  /*3420*/  NANOSLEEP 0x64 ;  /* 0x000000640000795d */ /* 0x000fea0003800000 */
[----:B------:R-:W-:-:S05]  /*3430*/  UMOV UR4, 0x10 ;  /* 0x0000001000047882 */ /* 0x000fca0000000000 */
[----:B------:R-:W-:Y:S04]  /*3440*/  DEPBAR.LE SB2, 0x36 ;  /* 0x0000ad800000791a */ /* 0x000fe80000000000 */
[----:B------:R-:W2:Y:S02]  /*3450*/  UTCATOMSWS.FIND_AND_SET.ALIGN UP0, UR4, UR4 ;  /* 0x00000004000475e3 */ /* 0x000ea40008000800 */
[----:B--2---:R-:W-:Y:S01]  /*3460*/  MOV R4, UR4 ;  /* 0x0000000400047c02 */ /* 0x004fe20008000f00 */
[----:B------:R-:W-:Y:S05]  /*3470*/  BRA.U !UP0, `(.L_x_65) ;  /* 0xfffffffd08e87547 */ /* 0x000fea000b83ffff */
.L_x_64:
[-C--:B------:R-:W-:Y:S02]  /*3480*/  SHF.L.U32 R3, R3, R4.reuse, RZ ;  /* 0x0000000403037219 */ /* 0x080fe400000006ff */
[----:B------:R-:W-:Y:S01]  /*3490*/  SHF.L.U32 R0, R0, R4, RZ ;  /* 0x0000000400007219 */ /* 0x000fe200000006ff */
[----:B------:R-:W-:Y:S02]  /*34a0*/  IMAD.SHL.U32 R4, R4, 0x20, RZ ;  /* 0x0000002004047824 */ /* 0x000fe400078e00ff */
[----:B------:R2:W-:Y:S04]  /*34b0*/  ATOMS.OR RZ, [UR5+0x14], R3 ;  /* 0x00001403ffff798c */ /* 0x0005e8000b000005 */
[----:B------:R2:W-:Y:S04]  /*34c0*/  ATOMS.OR RZ, [UR5+0x18], R0 ;  /* 0x00001800ffff798c */ /* 0x0005e8000b000005 */
[----:B------:R2:W-:Y:S01]  /*34d0*/  STS [UR6+0x170], R4 ;  /* 0x00017004ff007988 */ /* 0x0005e20008000806 */
[----:B------:R-:W-:Y:S05]  /*34e0*/  BRA `(.L_x_63) ;  /* 0x0000000000107947 */ /* 0x000fea0003800000 */
.L_x_62:
[----:B------:R-:W-:Y:S02]  /*34f0*/  MOV R0, 0xffffffff ;  /* 0xffffffff00007802 */ /* 0x000fe40000000f00 */
[----:B------:R-:W-:-:S03]  /*3500*/  MOV R4, 0x3530 ;  /* 0x0000353000047802 */ /* 0x000fc60000000f00 */
[----:B------:R2:W-:Y:S04]  /*3510*/  STS [UR6+0x170], R0 ;  /* 0x00017000ff007988 */ /* 0x0005e80008000806 */
[----:B-12--5:R-:W-:Y:S05]  /*3520*/  CALL.REL.NOINC `($__internal_1_$__cuda_sm10x_tcgen05_guardrail_trap_phase_invalid_during_alloc) ;  /* 0x0000004000ec7944 */ /* 0x026fea0003c00000 */
.L_x_63:
[----:B------:R-:W-:Y:S05]  /*3530*/  WARPSYNC.ALL ;  /* 0x0000000000007948 */ /* 0x000fea0003800000 */
[----:B------:R-:W3:Y:S01]  /*3540*/  S2UR UR4, SR_CgaCtaId ;  /* 0x00000000000479c3 */ /* 0x000ee20000008800 */
[----:B------:R-:W-:Y:S01]  /*3550*/  UMOV UR41, 0x400 ;  /* 0x0000040000297882 */ /* 0x000fe20000000000 */
[----:B------:R-:W-:-:S06]  /*3560*/  NOP ;  /* 0x0000000000007918 */ /* 0x000fcc0000000000 */
[----:B------:R-:W-:Y:S06]  /*3570*/  BAR.ARV 0x6, 0xa0 ;  /* 0x0182800000007b1d */ /* 0x000fec0000002000 */
[----:B------:R-:W4:Y:S01]  /*3580*/  LDCU UR6, c[0x0][0x38c] ;  /* 0x00007180ff0677ac */ /* 0x000f220008000800 */
[----:B------:R-:W-:Y:S01]  /*3590*/  LOP3.LUT R2, R2, 0xffff, RZ, 0xc0, !PT ;  /* 0x0000ffff02027812 */ /* 0x000fe200078ec0ff */
[----:B------:R-:W-:Y:S01]  /*35a0*/  IMAD.MOV.U32 R11, RZ, RZ, 0x1 ;  /* 0x00000001ff0b7424 */ /* 0x000fe200078e00ff */
[----:B------:R-:W-:Y:S01]  /*35b0*/  CS2R R8, SRZ ;  /* 0x0000000000087805 */ /* 0x000fe2000001ff00 */
[----:B------:R-:W1:Y:S01]  /*35c0*/  LDCU UR7, c[0x0][0x38c] ;  /* 0x00007180ff0777ac */ /* 0x000e620008000800 */
[----:B------:R-:W-:Y:S01]  /*35d0*/  R2UR UR42, R2 ;  /* 0x00000000022a72ca */ /* 0x000fe200000e0000 */
[----:B------:R-:W-:Y:S01]  /*35e0*/  IMAD.MOV.U32 R10, RZ, RZ, RZ ;  /* 0x000000ffff0a7224 */ /* 0x000fe200078e00ff */
[----:B------:R-:W-:Y:S01]  /*35f0*/  UMOV UR45, URZ ;  /* 0x000000ff002d7c82 */ /* 0x000fe20008000000 */
[----:B------:R-:W-:Y:S01]  /*3600*/  UMOV UR39, URZ ;  /* 0x000000ff00277c82 */ /* 0x000fe20008000000 */
[----:B---3--:R-:W-:Y:S01]  /*3610*/  ULEA UR41, UR4, UR41, 0x18 ;  /* 0x0000002904297291 */ /* 0x008fe2000f8ec0ff */
[----:B------:R-:W-:Y:S01]  /*3620*/  UMOV UR62, 0x0 ;  /* 0x00000000003e7882 */ /* 0x000fe20000000000 */
[----:B------:R-:W-:-:S02]  /*3630*/  UMOV UR63, 0x4080010 ;  /* 0x04080010003f7882 */ /* 0x000fc40000000000 */
[----:B------:R-:W-:Y:S02]  /*3640*/  UIADD3 UR5, UPT, UPT, UR41, 0x2400, URZ ;  /* 0x0000240029057890 */ /* 0x000fe4000fffe0ff */
[----:B------:R-:W-:Y:S02]  /*3650*/  UIADD3 UR4, UPT, UPT, UR41, 0x26400, URZ ;  /* 0x0002640029047890 */ /* 0x000fe4000fffe0ff */
[----:B----4-:R-:W-:Y:S01]  /*3660*/  UIADD3 UR6, UPT, UPT, UR6, 0x7f, URZ ;  /* 0x0000007f06067890 */ /* 0x010fe2000fffe0ff */
[----:B--2---:R-:W2:Y:S01]  /*3670*/  LDS R0, [UR41+0x170] ;  /* 0x00017029ff007984 */ /* 0x004ea20008000800 */
[----:B------:R-:W-:Y:S02]  /*3680*/  USHF.R.U32.HI UR5, URZ, 0x4, UR5 ;  /* 0x00000004ff057899 */ /* 0x000fe40008011605 */
[----:B------:R-:W-:Y:S02]  /*3690*/  USHF.R.S32.HI UR47, URZ, 0x1f, UR6 ;  /* 0x0000001fff2f7899 */ /* 0x000fe40008011406 */
[----:B------:R-:W-:-:S02]  /*36a0*/  USHF.R.U32.HI UR4, URZ, 0x4, UR4 ;  /* 0x00000004ff047899 */ /* 0x000fc40008011604 */
[----:B------:R-:W-:Y:S02]  /*36b0*/  ULEA.HI UR47, UR47, UR6, URZ, 0x7 ;  /* 0x000000062f2f7291 */ /* 0x000fe4000f8f38ff */
[----:B------:R-:W-:Y:S02]  /*36c0*/  ULOP3.LUT UR5, UR5, 0x3fff, URZ, 0xc0, !UPT ;  /* 0x00003fff05057892 */ /* 0x000fe4000f8ec0ff */
[----:B------:R-:W-:Y:S02]  /*36d0*/  USHF.R.S32.HI UR47, URZ, 0x7, UR47 ;  /* 0x00000007ff2f7899 */ /* 0x000fe4000801142f */
[----:B------:R-:W-:Y:S02]  /*36e0*/  ULOP3.LUT UR4, UR4, 0x3fff, URZ, 0xc0, !UPT ;  /* 0x00003fff04047892 */ /* 0x000fe4000f8ec0ff */
[----:B------:R-:W-:Y:S01]  /*36f0*/  UISETP.LT.AND UP0, UPT, UR47, 0x1, UPT ;  /* 0x000000012f00788c */ /* 0x000fe2000bf01270 */
[----:B------:R-:W-:Y:S01]  /*3700*/  UMOV UR60, 0x0 ;  /* 0x00000000003c7882 */ /* 0x000fe20000000000 */
[----:B------:R-:W-:-:S02]  /*3710*/  UMOV UR61, 0x4080010 ;  /* 0x04080010003d7882 */ /* 0x000fc40000000000 */
[----:B------:R-:W-:Y:S01]  /*3720*/  USEL UR64, UR47, 0x1, !UP0 ;  /* 0x000000012f407887 */ /* 0x000fe2000c000000 */
[----:B------:R-:W-:Y:S01]  /*3730*/  UMOV UR58, 0x0 ;  /* 0x00000000003a7882 */ /* 0x000fe20000000000 */
[----:B------:R-:W-:Y:S01]  /*3740*/  UMOV UR59, 0x4080010 ;  /* 0x04080010003b7882 */ /* 0x000fe20000000000 */
[----:B------:R-:W-:Y:S01]  /*3750*/  UMOV UR56, 0x0 ;  /* 0x0000000000387882 */ /* 0x000fe20000000000 */
[----:B------:R-:W-:Y:S01]  /*3760*/  UMOV UR57, 0x4080010 ;  /* 0x0408001000397882 */ /* 0x000fe20000000000 */
[----:B------:R-:W-:Y:S01]  /*3770*/  UMOV UR54, 0x0 ;  /* 0x0000000000367882 */ /* 0x000fe20000000000 */
[----:B------:R-:W-:Y:S01]  /*3780*/  UMOV UR55, 0x4080010 ;  /* 0x0408001000377882 */ /* 0x000fe20000000000 */
[----:B------:R-:W-:Y:S01]  /*3790*/  UMOV UR52, 0x0 ;  /* 0x0000000000347882 */ /* 0x000fe20000000000 */
[----:B------:R-:W-:Y:S01]  /*37a0*/  UMOV UR53, 0x4080010 ;  /* 0x0408001000357882 */ /* 0x000fe20000000000 */
[----:B------:R-:W-:Y:S02]  /*37b0*/  ULOP3.LUT UR43, UR5, 0x10000, URZ, 0xfc, !UPT ;  /* 0x00010000052b7892 */ /* 0x000fe4000f8efcff */
[----:B------:R-:W-:-:S02]  /*37c0*/  ULOP3.LUT UR44, UR4, 0x10000, URZ, 0xfc, !UPT ;  /* 0x00010000042c7892 */ /* 0x000fc4000f8efcff */
[----:B------:R-:W-:Y:S02]  /*37d0*/  UIADD3 UR64, UPT, UPT, -UR64, URZ, URZ ;  /* 0x000000ff40407290 */ /* 0x000fe4000fffe1ff */
[----:B-1----:R-:W-:Y:S01]  /*37e0*/  UISETP.GE.AND UP4, UPT, UR7, 0x1, UPT ;  /* 0x000000010700788c */ /* 0x002fe2000bf86270 */
[----:B------:R-:W-:Y:S01]  /*37f0*/  UMOV UR50, 0x0 ;  /* 0x0000000000327882 */ /* 0x000fe20000000000 */
[----:B------:R-:W-:Y:S01]  /*3800*/  UMOV UR51, 0x4080010 ;  /* 0x0408001000337882 */ /* 0x000fe20000000000 */
[----:B------:R-:W-:Y:S01]  /*3810*/  UMOV UR48, 0x0 ;  /* 0x0000000000307882 */ /* 0x000fe20000000000 */
[----:B--2---:R-:W-:Y:S01]  /*3820*/  R2UR UR65, R0 ;  /* 0x00000000004172ca */ /* 0x004fe200000e0000 */
[----:B------:R-:W-:-:S14]  /*3830*/  UMOV UR49, 0x4080010 ;  /* 0x0408001000317882 */ /* 0x000fdc0000000000 */
.L_x_72:
[----:B------:R-:W-:Y:S02]  /*3840*/  LEA R0, R10, UR41, 0x3 ;  /* 0x000000290a007c11 */ /* 0x000fe4000f8e18ff */
[----:B------:R-:W-:Y:S02]  /*3850*/  SHF.L.U32 R2, R9, 0x1f, RZ ;  /* 0x0000001f09027819 */ /* 0x000fe400000006ff */
[----:B------:R-:W-:Y:S01]  /*3860*/  PLOP3.LUT P0, PT, PT, PT, UP4, 0x80, 0x8 ;  /* 0x000000000008781c */ /* 0x000fe20003f0f048 */
[----:B------:R-:W-:Y:S01]  /*3870*/  VIADD R3, R0, 0xd0 ;  /* 0x000000d000037836 */ /* 0x000fe20000000000 */
[----:B-1----:R-:W1:Y:S02]  /*3880*/  SYNCS.PHASECHK.TRANS64.TRYWAIT P1, [R0+URZ+0xc0], R2 ;  /* 0x0000c002000075a7 */ /* 0x002e6400080211ff */
[----:B-1-3--:R-:W-:Y:S09]  /*3890*/  @!P1 BRA `(.L_x_66) ;  /* 0x0000003800c89947 */ /* 0x00aff20003800000 */
.L_x_140:
[----:B------:R-:W-:Y:S01]  /*38a0*/  LEA R4, R10, UR41, 0x4 ;  /* 0x000000290a047c11 */ /* 0x000fe2000f8e20ff */
[----:B------:R-:W-:Y:S01]  /*38b0*/  @UP4 ULEA UR4, UR39, UR41, 0x3 ;  /* 0x0000002927044291 */ /* 0x000fe2000f8e18ff */
[----:B------:R-:W-:Y:S01]  /*38c0*/  PLOP3.LUT P2, PT, PT, PT, PT, 0x80, 0x8 ;  /* 0x000000000008781c */ /* 0x000fe20003f4f070 */
[----:B------:R-:W-:Y:S01]  /*38d0*/  ULEA UR46, UR45, UR41, 0x3 ;  /* 0x000000292d2e7291 */ /* 0x000fe2000f8e18ff */
[----:B------:R-:W-:Y:S02]  /*38e0*/  PRMT R3, RZ, 0x654, R3 ;  /* 0x00000654ff037816 */ /* 0x000fe40000000003 */
[----:B------:R-:W2:Y:S01]  /*38f0*/  LDS.128 R4, [R4+0x150] ;  /* 0x0001500004047984 */ /* 0x000ea20000000c00 */
[----:B-1----:R-:W-:Y:S02]  /*3900*/  @P0 SHF.L.U32 R2, R8, 0x1f, RZ ;  /* 0x0000001f08020819 */ /* 0x002fe400000006ff */
[----:B------:R-:W-:Y:S01]  /*3910*/  SHF.L.U32 R0, R11, 0x1f, RZ ;  /* 0x0000001f0b007819 */ /* 0x000fe200000006ff */
[----:B------:R-:W-:Y:S01]  /*3920*/  @!PT LDS RZ, [RZ] ;  /* 0x00000000fffff984 */ /* 0x000fe20000000800 */
[----:B------:R-:W-:Y:S01]  /*3930*/  @!PT LDS RZ, [RZ] ;  /* 0x00000000fffff984 */ /* 0x000fe20000000800 */
[----:B------:R-:W-:Y:S01]  /*3940*/  @!PT LDS RZ, [RZ] ;  /* 0x00000000fffff984 */ /* 0x000fe20000000800 */
[----:B------:R-:W-:Y:S01]  /*3950*/  @!PT LDS RZ, [RZ] ;  /* 0x00000000fffff984 */ /* 0x000fe20000000800 */
[----:B------:R1:W-:Y:S06]  /*3960*/  MEMBAR.ALL.CTA ;  /* 0x0000000000007992 */ /* 0x0003ec0000008000 */
[----:B-1----:R-:W1:Y:S02]  /*3970*/  FENCE.VIEW.ASYNC.S ;  /* 0x00000000000073c6 */ /* 0x002e640000000000 */
[----:B-1----:R1:W-:Y:S01]  /*3980*/  SYNCS.ARRIVE.TRANS64.RED.A1T0 RZ, [R3+URZ], RZ ;  /* 0x000000ff03ff79a7 */ /* 0x0023e200081004ff */
[----:B------:R1:W3:Y:S01]  /*3990*/  @P0 SYNCS.PHASECHK.TRANS64.TRYWAIT P2, [UR4], R2 ;  /* 0x00000002ff0005a7 */ /* 0x0002e20008041104 */
[----:B------:R-:W-:Y:S01]  /*39a0*/  ULEA.HI UR4, UR45, UR45, URZ, 0x1 ;  /* 0x0000002d2d047291 */ /* 0x000fe2000f8f08ff */
[----:B--2---:R-:W-:-:S03]  /*39b0*/  LOP3.LUT P1, RZ, R6, 0x1, RZ, 0xc0, !PT ;  /* 0x0000000106ff7812 */ /* 0x004fc6000782c0ff */
[----:B------:R-:W-:Y:S02]  /*39c0*/  USHF.L.U32 UR5, UR4, 0x4, URZ ;  /* 0x0000000404057899 */ /* 0x000fe400080006ff */
[----:B------:R-:W-:Y:S02]  /*39d0*/  ULOP3.LUT UR36, UR4, 0xffe, URZ, 0xc0, !UPT ;  /* 0x00000ffe04247892 */ /* 0x000fe4000f8ec0ff */
[----:B------:R-:W-:Y:S02]  /*39e0*/  ULOP3.LUT UR4, UR5, 0xffffffe0, URZ, 0xc0, !UPT ;  /* 0xffffffe005047892 */ /* 0x000fe4000f8ec0ff */
[----:B------:R-:W-:Y:S02]  /*39f0*/  UIADD3 UR36, UPT, UPT, -UR36, UR45, URZ ;  /* 0x0000002d24247290 */ /* 0x000fe4000fffe1ff */
[----:B------:R-:W-:Y:S01]  /*3a00*/  UIADD3 UR4, UPT, UPT, UR65, UR4, URZ ;  /* 0x0000000441047290 */ /* 0x000fe2000fffe0ff */
[----:B------:R-:W2:Y:S03]  /*3a10*/  SYNCS.PHASECHK.TRANS64.TRYWAIT P0, [UR46+0x100], R0 ;  /* 0x00010000ff0075a7 */ /* 0x000ea6000800112e */
[----:B------:R-:W-:Y:S01]  /*3a20*/  ULEA UR36, UR36, UR4, 0x14 ;  /* 0x0000000424247291 */ /* 0x000fe2000f8ea0ff */
[----:B-123--:R-:W-:Y:S11]  /*3a30*/  @!P0 BRA `(.L_x_67) ;  /* 0x0000003800748947 */ /* 0x00eff60003800000 */
.L_x_142:
[----:B------:R-:W-:Y:S01]  /*3a40*/  IADD3 R10, PT, PT, R10, 0x1, RZ ;  /* 0x000000010a0a7810 */ /* 0x000fe20007ffe0ff */
[----:B------:R-:W-:Y:S06]  /*3a50*/  BRA.U !UP4, `(.L_x_68) ;  /* 0x000000050c107547 */ /* 0x000fec000b800000 */
[----:B------:R-:W-:Y:S01]  /*3a60*/  UPLOP3.LUT UP2, UPT, UPT, UPT, UPT, 0x40, 0x4 ;  /* 0x000000000004789c */ /* 0x000fe20003f4e870 */
[----:B------:R-:W-:Y:S01]  /*3a70*/  UMOV UR38, UR64 ;  /* 0x0000004000267c82 */ /* 0x000fe20008000000 */
[----:B------:R-:W-:Y:S01]  /*3a80*/  UMOV UR37, UR47 ;  /* 0x0000002f00257c82 */ /* 0x000fe20008000000 */
[----:B------:R-:W-:-:S08]  /*3a90*/  UMOV UR5, UR39 ;  /* 0x0000002700057c82 */ /* 0x000fd00008000000 */
.L_x_71:
[----:B------:R-:W-:Y:S02]  /*3aa0*/  UIADD3 UR38, UPT, UPT, UR38, 0x1, URZ ;  /* 0x0000000126267890 */ /* 0x000fe4000fffe0ff */
[----:B------:R-:W-:Y:S02]  /*3ab0*/  ULEA UR7, UR5, UR41, 0x3 ;  /* 0x0000002905077291 */ /* 0x000fe4000f8e18ff */
[----:B------:R-:W-:Y:S01]  /*3ac0*/  UISETP.NE.AND UP3, UPT, UR38, URZ, UPT ;  /* 0x000000ff2600728c */ /* 0x000fe2000bf65270 */
[----:B--23--:R-:W-:Y:S10]  /*3ad0*/  @P2 BRA `(.L_x_69) ;  /* 0x00000000000c2947 */ /* 0x00cff40003800000 */
[----:B-1----:R-:W-:Y:S04]  /*3ae0*/  SHF.L.U32 R2, R8, 0x1f, RZ ;  /* 0x0000001f08027819 */ /* 0x002fe800000006ff */
[----:B------:R-:W1:Y:S02]  /*3af0*/  SYNCS.PHASECHK.TRANS64.TRYWAIT P0, [UR7], R2 ;  /* 0x00000002ff0075a7 */ /* 0x000e640008001107 */
[----:B-1----:R-:W-:Y:S05]  /*3b00*/  @!P0 BRA `(.L_x_70) ;  /* 0x0000003800588947 */ /* 0x002fea0003800000 */
.L_x_69:
[----:B------:R-:W-:Y:S01]  /*3b10*/  UISETP.NE.AND UP0, UPT, UR37, 0x1, UPT ;  /* 0x000000012500788c */ /* 0x000fe2000bf05270 */
[----:B------:R-:W-:Y:S01]  /*3b20*/  PLOP3.LUT P2, PT, PT, PT, PT, 0x80, 0x8 ;  /* 0x000000000008781c */ /* 0x000fe20003f4f070 */
[----:B------:R-:W-:Y:S02]  /*3b30*/  UIADD3 UR4, UPT, UPT, UR5, 0x1, URZ ;  /* 0x0000000105047890 */ /* 0x000fe4000fffe0ff */
[----:B------:R-:W-:Y:S02]  /*3b40*/  UIADD3 UR40, UPT, UPT, UR7, 0x48, URZ ;  /* 0x0000004807287890 */ /* 0x000fe4000fffe0ff */
[----:B------:R-:W-:Y:S01]  /*3b50*/  UISETP.NE.AND UP1, UPT, UR4, 0x9, UPT ;  /* 0x000000090400788c */ /* 0x000fe2000bf25270 */
[----:B------:R-:W-:Y:S01]  /*3b60*/  PLOP3.LUT P0, PT, PT, PT, UP0, 0x80, 0x8 ;  /* 0x000000000008781c */ /* 0x000fe20003f0f008 */
[----:B------:R-:W-:Y:S02]  /*3b70*/  UIADD3 UR37, UPT, UPT, UR37, -0x1, URZ ;  /* 0xffffffff25257890 */ /* 0x000fe4000fffe0ff */
[----:B------:R-:W-:Y:S02]  /*3b80*/  USEL UR6, URZ, 0x1, UP1 ;  /* 0x00000001ff067887 */ /* 0x000fe40008800000 */
[----:B------:R-:W-:Y:S01]  /*3b90*/  USEL UR39, UR4, URZ, UP1 ;  /* 0x000000ff04277287 */ /* 0x000fe20008800000 */
[----:B------:R-:W-:Y:S01]  /*3ba0*/  UMOV UR7, 0x40004040 ;  /* 0x4000404000077882 */ /* 0x000fe20000000000 */
[----:B------:R-:W-:Y:S02]  /*3bb0*/  UMOV UR35, 0x40004040 ;  /* 0x4000404000237882 */ /* 0x000fe40000000000 */
[----:B------:R-:W-:Y:S01]  /*3bc0*/  @UP0 ULEA UR4, UR39, UR41, 0x3 ;  /* 0x0000002927040291 */ /* 0x000fe2000f8e18ff */
[----:B------:R-:W-:Y:S01]  /*3bd0*/  LOP3.LUT R8, R8, UR6, RZ, 0x3c, !PT ;  /* 0x0000000608087c12 */ /* 0x000fe2000f8e3cff */
[----:B------:R-:W-:Y:S01]  /*3be0*/  ULEA UR6, UR5, UR44, 0x9 ;  /* 0x0000002c05067291 */ /* 0x000fe2000f8e48ff */
[----:B------:R-:W-:Y:S02]  /*3bf0*/  UMOV UR33, 0x40004040 ;  /* 0x4000404000217882 */ /* 0x000fe40000000000 */
[----:B-1----:R-:W-:Y:S01]  /*3c00*/  @P0 SHF.L.U32 R0, R8, 0x1f, RZ ;  /* 0x0000001f08000819 */ /* 0x002fe200000006ff */
[----:B------:R-:W-:Y:S02]  /*3c10*/  UIADD3 UR34, UPT, UPT, UR6, 0x2, URZ ;  /* 0x0000000206227890 */ /* 0x000fe4000fffe0ff */
[----:B------:R-:W-:Y:S01]  /*3c20*/  UIADD3 UR30, UPT, UPT, UR6, 0x4, URZ ;  /* 0x00000004061e7890 */ /* 0x000fe2000fffe0ff */
[----:B------:R2:W3:Y:S01]  /*3c30*/  @P0 SYNCS.PHASECHK.TRANS64.TRYWAIT P2, [UR4], R0 ;  /* 0x00000000ff0005a7 */ /* 0x0004e20008041104 */
[----:B------:R-:W-:Y:S02]  /*3c40*/  ULEA UR4, UR5, UR43, 0xa ;  /* 0x0000002b05047291 */ /* 0x000fe4000f8e50ff */
[----:B------:R-:W-:Y:S02]  /*3c50*/  UIADD3 UR26, UPT, UPT, UR6, 0x6, URZ ;  /* 0x00000006061a7890 */ /* 0x000fe4000fffe0ff */
        /* <DEDUP_REMOVED lines=10> */
[----:B------:R-:W-:Y:S01]  /*3d00*/  UIADD3 UR8, UPT, UPT, UR4, 0x206, URZ ;  /* 0x0000020604087890 */ /* 0x000fe2000fffe0ff */
[----:B------:R-:W-:Y:S01]  /*3d10*/  UMOV UR5, 0x40004040 ;  /* 0x4000404000057882 */ /* 0x000fe20000000000 */
[----:B------:R-:W-:Y:S01]  /*3d20*/  UMOV UR31, 0x40004040 ;  /* 0x40004040001f7882 */ /* 0x000fe20000000000 */
[----:B------:R1:W-:Y:S01]  /*3d30*/  UTCHMMA gdesc[UR4], gdesc[UR6], tmem[UR36], tmem[UR62], idesc[UR63], UP2 ;  /* 0x00ff3e06040075ea */ /* 0x0003e20009000024 */
[----:B------:R-:W-:Y:S01]  /*3d40*/  UPLOP3.LUT UP2, UPT, UPT, UPT, UPT, 0x80, 0x8 ;  /* 0x000000000008789c */ /* 0x000fe20003f4f070 */
[----:B------:R2:W-:Y:S01]  /*3d50*/  UTCHMMA gdesc[UR32], gdesc[UR34], tmem[UR36], tmem[UR60], idesc[UR61], UPT ;  /* 0x00ff3c22200075ea */ /* 0x0005e2000b800024 */
[----:B------:R-:W-:Y:S01]  /*3d60*/  UMOV UR29, 0x40004040 ;  /* 0x40004040001d7882 */ /* 0x000fe20000000000 */
[----:B------:R-:W-:Y:S01]  /*3d70*/  UMOV UR27, 0x40004040 ;  /* 0x40004040001b7882 */ /* 0x000fe20000000000 */
        /* <DEDUP_REMOVED lines=12> */
[----:B------:R-:W-:Y:S01]  /*3e40*/  UMOV UR9, 0x40004040 ;  /* 0x4000404000097882 */ /* 0x000fe20000000000 */
[----:B------:R2:W-:Y:S01]  /*3e50*/  UTCHMMA gdesc[UR12], gdesc[UR14], tmem[UR36], tmem[UR50], idesc[UR51], UPT ;  /* 0x00ff320e0c0075ea */ /* 0x0005e2000b800024 */
[----:B------:R2:W-:Y:S01]  /*3e60*/  UTCHMMA gdesc[UR8], gdesc[UR10], tmem[UR36], tmem[UR48], idesc[UR49], UPT ;  /* 0x00ff300a080075ea */ /* 0x0005e2000b800024 */
[----:B------:R2:W-:Y:S01]  /*3e70*/  UTCBAR.MULTICAST [UR40], URZ, UR42 ;  /* 0x000000ff280073e9 */ /* 0x0005e2000800082a */
[----:B-1----:R-:W-:Y:S01]  /*3e80*/  UMOV UR5, UR39 ;  /* 0x0000002700057c82 */ /* 0x002fe20008000000 */
[----:B------:R-:W-:Y:S05]  /*3e90*/  BRA.U UP3, `(.L_x_71) ;  /* 0xfffffffd03007547 */ /* 0x000fea000b83ffff */
.L_x_68:
[----:B------:R-:W-:Y:S01]  /*3ea0*/  UIADD3 UR4, UPT, UPT, UR45, 0x1, URZ ;  /* 0x000000012d047890 */ /* 0x000fe2000fffe0ff */
[C---:B------:R-:W-:Y:S01]  /*3eb0*/  ISETP.NE.AND P0, PT, R10.reuse, 0x2, PT ;  /* 0x000000020a00780c */ /* 0x040fe20003f05270 */
[----:B------:R-:W-:Y:S02]  /*3ec0*/  UIADD3 UR5, UPT, UPT, UR46, 0xe0, URZ ;  /* 0x000000e02e057890 */ /* 0x000fe4000fffe0ff */
[----:B------:R-:W-:Y:S01]  /*3ed0*/  UISETP.NE.AND UP0, UPT, UR4, 0x4, UPT ;  /* 0x000000040400788c */ /* 0x000fe2000bf05270 */
[----:B-12---:R-:W-:Y:S02]  /*3ee0*/  SEL R0, RZ, 0x1, P0 ;  /* 0x00000001ff007807 */ /* 0x006fe40000000000 */
[----:B------:R-:W-:Y:S01]  /*3ef0*/  SEL R10, R10, RZ, P0 ;  /* 0x000000ff0a0a7207 */ /* 0x000fe20000000000 */
[----:B------:R-:W-:Y:S01]  /*3f00*/  USEL UR6, URZ, 0x1, UP0 ;  /* 0x00000001ff067887 */ /* 0x000fe20008000000 */
[----:B------:R-:W-:Y:S01]  /*3f10*/  LOP3.LUT R9, R9, R0, RZ, 0x3c, !PT ;  /* 0x0000000009097212 */ /* 0x000fe200078e3cff */
[----:B------:R-:W-:Y:S01]  /*3f20*/  USEL UR45, UR4, URZ, UP0 ;  /* 0x000000ff042d7287 */ /* 0x000fe20008000000 */
[----:B------:R1:W-:Y:S03]  /*3f30*/  UTCBAR [UR5], URZ ;  /* 0x000000ff050073e9 */ /* 0x0003e600080000ff */
[----:B------:R-:W-:Y:S01]  /*3f40*/  LOP3.LUT R11, R11, UR6, RZ, 0x3c, !PT ;  /* 0x000000060b0b7c12 */ /* 0x000fe2000f8e3cff */
[----:B------:R-:W-:Y:S07]  /*3f50*/  @P1 BRA `(.L_x_72) ;  /* 0xfffffff800381947 */ /* 0x000fee000383ffff */
[----:B------:R-:W2:Y:S01]  /*3f60*/  S2UR UR8, SR_CgaCtaId ;  /* 0x00000000000879c3 */ /* 0x000ea20000008800 */
[----:B------:R-:W-:Y:S01]  /*3f70*/  ELECT P0, URZ, PT ;  /* 0x0000000000ff782f */ /* 0x000fe20003800000 */
[----:B------:R-:W-:Y:S01]  /*3f80*/  IMAD.MOV.U32 R0, RZ, RZ, 0x1 ;  /* 0x00000001ff007424 */ /* 0x000fe200078e00ff */
[----:B------:R-:W-:Y:S01]  /*3f90*/  UIADD3 UR41, UPT, UPT, UR41, 0x100, URZ ;  /* 0x0000010029297890 */ /* 0x000fe2000fffe0ff */
[----:B------:R-:W-:Y:S01]  /*3fa0*/  SHF.L.U32 R2, R11, 0x1f, RZ ;  /* 0x0000001f0b027819 */ /* 0x000fe200000006ff */
[----:B------:R-:W-:-:S03]  /*3fb0*/  UMOV UR4, 0x40 ;  /* 0x0000004000047882 */ /* 0x000fc60000000000 */
[----:B------:R-:W-:Y:S01]  /*3fc0*/  UVIRTCOUNT.DEALLOC.SMPOOL 0x80 ;  /* 0x000000800000784c */ /* 0x000fe20000000000 */
[----:B--2---:R-:W-:Y:S02]  /*3fd0*/  ULEA UR8, UR8, UR4, 0x18 ;  /* 0x0000000408087291 */ /* 0x004fe4000f8ec0ff */
[----:B------:R-:W-:-:S07]  /*3fe0*/  ULEA UR4, UR45, UR41, 0x3 ;  /* 0x000000292d047291 */ /* 0x000fce000f8e18ff */
[----:B------:R2:W-:Y:S02]  /*3ff0*/  @P0 STS.U8 [UR8+0x1c], R0 ;  /* 0x00001c00ff000988 */ /* 0x0005e40008000008 */
[----:B------:R-:W4:Y:S02]  /*4000*/  SYNCS.PHASECHK.TRANS64.TRYWAIT P0, [UR4], R2 ;  /* 0x00000002ff0075a7 */ /* 0x000f240008001104 */
[----:B--2-4-:R-:W-:Y:S05]  /*4010*/  @!P0 BRA `(.L_x_73) ;  /* 0x00000034002c8947 */ /* 0x014fea0003800000 */
.L_x_145:
[----:B------:R-:W-:-:S04]  /*4020*/  UIADD3 UR4, UPT, UPT, UR45, 0x1, URZ ;  /* 0x000000012d047890 */ /* 0x000fc8000fffe0ff */
[----:B------:R-:W-:-:S04]  /*4030*/  UISETP.NE.AND UP0, UPT, UR4, 0x4, UPT ;  /* 0x000000040400788c */ /* 0x000fc8000bf05270 */
[----:B------:R-:W-:Y:S02]  /*4040*/  USEL UR6, URZ, 0x1, UP0 ;  /* 0x00000001ff067887 */ /* 0x000fe40008000000 */
[----:B------:R-:W-:-:S04]  /*4050*/  USEL UR4, UR4, URZ, UP0 ;  /* 0x000000ff04047287 */ /* 0x000fc80008000000 */
[----:B-1----:R-:W-:Y:S01]  /*4060*/  ULEA UR5, UR4, UR41, 0x3 ;  /* 0x0000002904057291 */ /* 0x002fe2000f8e18ff */
[----:B--2---:R-:W-:-:S04]  /*4070*/  LOP3.LUT R2, R11, UR6, RZ, 0x3c, !PT ;  /* 0x000000060b027c12 */ /* 0x004fc8000f8e3cff */
[----:B------:R-:W-:-:S04]  /*4080*/  SHF.L.U32 R3, R2, 0x1f, RZ ;  /* 0x0000001f02037819 */ /* 0x000fc800000006ff */
[----:B------:R-:W1:Y:S02]  /*4090*/  SYNCS.PHASECHK.TRANS64.TRYWAIT P0, [UR5], R3 ;  /* 0x00000003ff0075a7 */ /* 0x000e640008001105 */
[----:B-1----:R-:W-:Y:S05]  /*40a0*/  @!P0 BRA `(.L_x_74) ;  /* 0x0000003400208947 */ /* 0x002fea0003800000 */
.L_x_147:
        /* <DEDUP_REMOVED lines=9> */
.L_x_149:
[----:B------:R-:W-:-:S04]  /*4140*/  UIADD3 UR4, UPT, UPT, UR4, 0x1, URZ ;  /* 0x0000000104047890 */ /* 0x000fc8000fffe0ff */
[----:B------:R-:W-:-:S04]  /*4150*/  UISETP.NE.AND UP0, UPT, UR4, 0x4, UPT ;  /* 0x000000040400788c */ /* 0x000fc8000bf05270 */
[----:B------:R-:W-:Y:S02]  /*4160*/  USEL UR5, URZ, 0x1, UP0 ;  /* 0x00000001ff057887 */ /* 0x000fe40008000000 */
[----:B------:R-:W-:-:S04]  /*4170*/  USEL UR4, UR4, URZ, UP0 ;  /* 0x000000ff04047287 */ /* 0x000fc80008000000 */
[----:B------:R-:W-:Y:S01]  /*4180*/  ULEA UR4, UR4, UR41, 0x3 ;  /* 0x0000002904047291 */ /* 0x000fe2000f8e18ff */
[----:B------:R-:W-:-:S04]  /*4190*/  LOP3.LUT R2, R2, UR5, RZ, 0x3c, !PT ;  /* 0x0000000502027c12 */ /* 0x000fc8000f8e3cff */
[----:B------:R-:W-:-:S04]  /*41a0*/  SHF.L.U32 R2, R2, 0x1f, RZ ;  /* 0x0000001f02027819 */ /* 0x000fc800000006ff */
[----:B------:R-:W2:Y:S02]  /*41b0*/  SYNCS.PHASECHK.TRANS64.TRYWAIT P0, [UR4], R2 ;  /* 0x00000002ff0075a7 */ /* 0x000ea40008001104 */
[----:B--2---:R-:W-:Y:S05]  /*41c0*/  @!P0 BRA `(.L_x_76) ;  /* 0x0000003400088947 */ /* 0x004fea0003800000 */
.L_x_151:
[----:B------:R-:W-:Y:S01]  /*41d0*/  NOP ;  /* 0x0000000000007918 */ /* 0x000fe20000000000 */
[----:B-1----:R-:W1:Y:S01]  /*41e0*/  LDS R0, [UR8+0x14] ;  /* 0x00001408ff007984 */ /* 0x002e620008000800 */
[----:B------:R-:W-:Y:S01]  /*41f0*/  ULOP3.LUT UR4, UR65, 0xffff, URZ, 0xc0, !UPT ;  /* 0x0000ffff41047892 */ /* 0x000fe2000f8ec0ff */
[----:B------:R-:W-:Y:S01]  /*4200*/  UMOV UR5, 0xffff ;  /* 0x0000ffff00057882 */ /* 0x000fe20000000000 */
[----:B------:R-:W-:Y:S02]  /*4210*/  UMOV UR6, 0x1 ;  /* 0x0000000100067882 */ /* 0x000fe40000000000 */
[----:B------:R-:W-:-:S04]  /*4220*/  USHF.R.U32.HI UR4, URZ, 0x5, UR4 ;  /* 0x00000005ff047899 */ /* 0x000fc80008011604 */
[----:B------:R-:W-:Y:S02]  /*4230*/  USHF.L.U32 UR5, UR5, UR4, URZ ;  /* 0x0000000405057299 */ /* 0x000fe400080006ff */
[----:B------:R-:W-:-:S04]  /*4240*/  USHF.L.U32 UR4, UR6, UR4, URZ ;  /* 0x0000000406047299 */ /* 0x000fc800080006ff */
[----:B-1----:R-:W-:-:S04]  /*4250*/  LOP3.LUT R0, R0, UR5, RZ, 0xc0, !PT ;  /* 0x0000000500007c12 */ /* 0x002fc8000f8ec0ff */
[----:B------:R-:W-:-:S13]  /*4260*/  ISETP.NE.AND P0, PT, R0, UR5, PT ;  /* 0x0000000500007c0c */ /* 0x000fda000bf05270 */
[----:B------:R-:W-:Y:S05]  /*4270*/  @P0 BRA `(.L_x_77) ;  /* 0x0000000000580947 */ /* 0x000fea0003800000 */
[----:B------:R-:W1:Y:S02]  /*4280*/  LDS R0, [UR8+0x18] ;  /* 0x00001808ff007984 */ /* 0x000e640008000800 */
[----:B-1----:R-:W-:-:S04]  /*4290*/  LOP3.LUT R0, R0, UR4, RZ, 0xc0, !PT ;  /* 0x0000000400007c12 */ /* 0x002fc8000f8ec0ff */
[----:B------:R-:W-:-:S13]  /*42a0*/  ISETP.NE.AND P0, PT, R0, UR4, PT ;  /* 0x0000000400007c0c */ /* 0x000fda000bf05270 */
[----:B------:R-:W-:Y:S05]  /*42b0*/  @P0 BRA `(.L_x_78) ;  /* 0x00000000003c0947 */ /* 0x000fea0003800000 */
[----:B------:R-:W1:Y:S01]  /*42c0*/  S2R R2, SR_LANEID ;  /* 0x0000000000027919 */ /* 0x000e620000000000 */
[----:B------:R-:W-:-:S06]  /*42d0*/  ULOP3.LUT UR5, URZ, UR5, URZ, 0x33, !UPT ;  /* 0x00000005ff057292 */ /* 0x000fcc000f8e33ff */
[----:B------:R-:W-:-:S04]  /*42e0*/  IMAD.U32 R0, RZ, RZ, UR5 ;  /* 0x00000005ff007e24 */ /* 0x000fc8000f8e00ff */
[----:B------:R2:W4:Y:S02]  /*42f0*/  REDUX UR7, R0 ;  /* 0x00000000000773c4 */ /* 0x0005240000000000 */
[----:B------:R1:W-:Y:S01]  /*4300*/  UTCATOMSWS.AND URZ, UR5 ;  /* 0x0000000500ff79e3 */ /* 0x0003e20008000000 */
[----:B--2---:R-:W-:Y:S01]  /*4310*/  LOP3.LUT R0, RZ, UR4, RZ, 0x33, !PT ;  /* 0x00000004ff007c12 */ /* 0x004fe2000f8e33ff */
[----:B------:R-:W-:Y:S02]  /*4320*/  VOTEU.ANY UR4, UPT, PT ;  /* 0x0000000000047886 */ /* 0x000fe400038e0100 */
[----:B------:R-:W-:Y:S02]  /*4330*/  UFLO.U32 UR4, UR4 ;  /* 0x00000004000472bd */ /* 0x000fe400080e0000 */
[----:B------:R-:W2:Y:S04]  /*4340*/  REDUX UR6, R0 ;  /* 0x00000000000673c4 */ /* 0x000ea80000000000 */
[----:B-1----:R-:W-:-:S02]  /*4350*/  ISETP.EQ.U32.AND P0, PT, R2, UR4, PT ;  /* 0x0000000402007c0c */ /* 0x002fc4000bf02070 */
[----:B----4-:R-:W-:-:S11]  /*4360*/  MOV R2, UR7 ;  /* 0x0000000700027c02 */ /* 0x010fd60008000f00 */
[----:B------:R1:W-:Y:S01]  /*4370*/  @P0 ATOMS.AND RZ, [UR8+0x14], R2 ;  /* 0x00001402ffff098c */ /* 0x0003e2000a800008 */
[----:B--2---:R-:W-:-:S05]  /*4380*/  IMAD.U32 R0, RZ, RZ, UR6 ;  /* 0x00000006ff007e24 */ /* 0x004fca000f8e00ff */
[----:B------:R1:W-:Y:S01]  /*4390*/  @P0 ATOMS.AND RZ, [UR8+0x18], R0 ;  /* 0x00001800ffff098c */ /* 0x0003e2000a800008 */
[----:B------:R-:W-:Y:S05]  /*43a0*/  BRA `(.L_x_79) ;  /* 0x0000000000147947 */ /* 0x000fea0003800000 */
.L_x_78:
[----:B------:R-:W-:Y:S02]  /*43b0*/  MOV R2, 0x43d0 ;  /* 0x000043d000027802 */ /* 0x000fe40000000f00 */
[----:B---3-5:R-:W-:Y:S05]  /*43c0*/  CALL.REL.NOINC `($__internal_0_$__cuda_sm10x_tcgen05_guardrail_trap_col_being_dealloced_not_returned_by_alloc) ;  /* 0x0000003400387944 */ /* 0x028fea0003c00000 */
[----:B------:R-:W-:Y:S05]  /*43d0*/  BRA `(.L_x_79) ;  /* 0x0000000000087947 */ /* 0x000fea0003800000 */
.L_x_77:
[----:B------:R-:W-:Y:S02]  /*43e0*/  MOV R2, 0x4400 ;  /* 0x0000440000027802 */ /* 0x000fe40000000f00 */
[----:B---3-5:R-:W-:Y:S05]  /*43f0*/  CALL.REL.NOINC `($__internal_2_$__cuda_sm10x_tcgen05_guardrail_trap_unallocated_columns_being_dealloced) ;  /* 0x0000003400447944 */ /* 0x028fea0003c00000 */
.L_x_79:
[----:B------:R-:W-:Y:S01]  /*4400*/  NOP ;  /* 0x0000000000007918 */ /* 0x000fe20000000000 */
[----:B------:R-:W-:Y:S05]  /*4410*/  EXIT ;  /* 0x000000000000794d */ /* 0x000fea0003800000 */
.L_x_61:
[----:B------:R-:W-:-:S09]  /*4420*/  UISETP.NE.OR UP0, UPT, UR18, 0x3, !UP3 ;  /* 0x000000031200788c */ /* 0x000fd2000df05670 */
[----:B------:R-:W-:Y:S05]  /*4430*/  BRA.U UP0, `(.L_x_80) ;  /* 0x0000000d00787547 */ /* 0x000fea000b800000 */
[----:B------:R-:W2:Y:S01]  /*4440*/  LDCU.64 UR4, c[0x0][0x888] ;  /* 0x00011100ff0477ac */ /* 0x000ea20008000a00 */
[----:B------:R-:W3:Y:S01]  /*4450*/  LDC.64 R12, c[0x0][0x348] ;  /* 0x0000d200ff0c7b82 */ /* 0x000ee20000000a00 */
[----:B------:R-:W-:Y:S02]  /*4460*/  HFMA2 R9, -RZ, RZ, 0, 0 ;  /* 0x00000000ff097431 */ /* 0x000fe400000001ff */
[----:B------:R-:W-:Y:S01]  /*4470*/  IMAD.MOV.U32 R11, RZ, RZ, 0x1 ;  /* 0x00000001ff0b7424 */ /* 0x000fe200078e00ff */
[----:B------:R-:W4:Y:S01]  /*4480*/  LDCU UR30, c[0x0][0x370] ;  /* 0x00006e00ff1e77ac */ /* 0x000f220008000800 */
[----:B------:R-:W-:Y:S01]  /*4490*/  IMAD.MOV.U32 R10, RZ, RZ, RZ ;  /* 0x000000ffff0a7224 */ /* 0x000fe200078e00ff */
[----:B------:R-:W-:Y:S01]  /*44a0*/  MOV R8, 0x1000 ;  /* 0x0000100000087802 */ /* 0x000fe20000000f00 */
[----:B------:R-:W4:Y:S01]  /*44b0*/  LDCU.128 UR32, c[0x0][0xb10] ;  /* 0x00016200ff2077ac */ /* 0x000f220008000c00 */
[----:B------:R-:W1:Y:S01]  /*44c0*/  LDCU UR27, c[0x0][0x374] ;  /* 0x00006e80ff1b77ac */ /* 0x000e620008000800 */
[----:B------:R-:W1:Y:S01]  /*44d0*/  LDCU.64 UR28, c[0x0][0x890] ;  /* 0x00011200ff1c77ac */ /* 0x000e620008000a00 */
[----:B--2---:R-:W-:Y:S01]  /*44e0*/  UISETP.NE.U32.AND UP0, UPT, UR4, URZ, UPT ;  /* 0x000000ff0400728c */ /* 0x004fe2000bf05070 */
[----:B------:R-:W2:Y:S01]  /*44f0*/  LDCU UR16, c[0x0][0xb0c] ;  /* 0x00016180ff1077ac */ /* 0x000ea20008000800 */
[----:B------:R-:W3:Y:S01]  /*4500*/  LDCU UR39, c[0x0][0xb20] ;  /* 0x00016400ff2777ac */ /* 0x000ee20008000800 */
[----:B------:R-:W3:Y:S01]  /*4510*/  LDCU UR4, c[0x0][0xb30] ;  /* 0x00016600ff0477ac */ /* 0x000ee20008000800 */
[----:B----4-:R-:W-:-:S02]  /*4520*/  UIMAD.WIDE.U32 UR6, UR30, UR32, URZ ;  /* 0x000000201e0672a5 */ /* 0x010fc4000f8e00ff */
[----:B-1----:R-:W-:Y:S02]  /*4530*/  UIMAD.WIDE.U32 UR8, UR27, UR35, URZ ;  /* 0x000000231b0872a5 */ /* 0x002fe4000f8e00ff */
[----:B------:R-:W-:Y:S02]  /*4540*/  UISETP.NE.U32.AND UP6, UPT, UR28, URZ, UPT ;  /* 0x000000ff1c00728c */ /* 0x000fe4000bfc5070 */
[----:B------:R-:W-:Y:S01]  /*4550*/  UISETP.NE.AND.EX UP5, UPT, UR5, URZ, UPT, UP0 ;  /* 0x000000ff0500728c */ /* 0x000fe2000bfa5300 */
[----:B------:R-:W-:Y:S01]  /*4560*/  UMOV UR24, 0x400 ;  /* 0x0000040000187882 */ /* 0x000fe20000000000 */
[----:B------:R-:W-:Y:S01]  /*4570*/  UISETP.NE.AND UP0, UPT, UR42, 0x1, UPT ;  /* 0x000000012a00788c */ /* 0x000fe2000bf05270 */
[----:B------:R-:W-:Y:S01]  /*4580*/  UMOV UR6, UR7 ;  /* 0x0000000700067c82 */ /* 0x000fe20008000000 */
[----:B------:R-:W-:Y:S01]  /*4590*/  UMOV UR31, UR9 ;  /* 0x00000009001f7c82 */ /* 0x000fe20008000000 */
[----:B------:R-:W-:Y:S02]  /*45a0*/  USEL UR38, URZ, 0x1, UP4 ;  /* 0x00000001ff267887 */ /* 0x000fe4000a000000 */
[----:B--2---:R-:W-:Y:S01]  /*45b0*/  UISETP.NE.AND UP0, UPT, UR16, 0x1, UPT ;  /* 0x000000011000788c */ /* 0x004fe2000bf05270 */
[----:B------:R-:W-:Y:S01]  /*45c0*/  UMOV UR25, URZ ;  /* 0x000000ff00197c82 */ /* 0x000fe20008000000 */
[----:B------:R-:W-:-:S02]  /*45d0*/  UPLOP3.LUT UP4, UPT, UPT, UPT, UPT, 0x40, 0x4 ;  /* 0x000000000004789c */ /* 0x000fc40003f8e870 */
[----:B------:R-:W-:Y:S01]  /*45e0*/  UISETP.GE.AND UP2, UPT, UR42, 0x1, UPT ;  /* 0x000000012a00788c */ /* 0x000fe2000bf46270 */
[----:B------:R-:W1:Y:S01]  /*45f0*/  LDCU.64 UR14, c[0x0][0xb28] ;  /* 0x00016500ff0e77ac */ /* 0x000e620008000a00 */
[----:B------:R-:W-:Y:S02]  /*4600*/  ULEA UR24, UR49, UR24, 0x18 ;  /* 0x0000001831187291 */ /* 0x000fe4000f8ec0ff */
[----:B------:R-:W-:Y:S02]  /*4610*/  UISETP.NE.AND.EX UP6, UPT, UR29, URZ, UPT, UP6 ;  /* 0x000000ff1d00728c */ /* 0x000fe4000bfc5360 */
[----:B------:R-:W-:Y:S02]  /*4620*/  USHF.R.U32.HI UR37, URZ, UR33, UR6 ;  /* 0x00000021ff257299 */ /* 0x000fe40008011606 */
[----:B---3--:R-:W-:Y:S02]  /*4630*/  USHF.R.U32.HI UR31, URZ, UR39, UR31 ;  /* 0x00000027ff1f7299 */ /* 0x008fe4000801161f */
[----:B------:R-:W-:-:S02]  /*4640*/  UISETP.NE.AND UP0, UPT, UR34, 0x1, UPT ;  /* 0x000000012200788c */ /* 0x000fc4000bf05270 */
[----:B------:R-:W-:-:S11]  /*4650*/  UISETP.NE.AND UP3, UPT, UR4, 0x1, UPT ;  /* 0x000000010400788c */ /* 0x000fd6000bf65270 */
.L_x_88:
[C---:B------:R-:W-:Y:S02]  /*4660*/  LEA R3, R10.reuse, UR24, 0x3 ;  /* 0x000000180a037c11 */ /* 0x040fe4000f8e18ff */
[----:B------:R-:W-:Y:S02]  /*4670*/  SHF.L.U32 R0, R9, 0x1f, RZ ;  /* 0x0000001f09007819 */ /* 0x000fe400000006ff */
[----:B------:R-:W-:Y:S02]  /*4680*/  LEA R4, R10, UR24, 0x4 ;  /* 0x000000180a047c11 */ /* 0x000fe4000f8e20ff */
[----:B--2---:R-:W2:Y:S02]  /*4690*/  SYNCS.PHASECHK.TRANS64.TRYWAIT P0, [R3+URZ+0xc0], R0 ;  /* 0x0000c000030075a7 */ /* 0x004ea400080011ff */
[----:B--2---:R-:W-:Y:S05]  /*46a0*/  @!P0 BRA `(.L_x_81) ;  /* 0x0000002c00e88947 */ /* 0x004fea0003800000 */
.L_x_152:
[----:B------:R-:W3:Y:S01]  /*46b0*/  LDS.128 R4, [R4+0x150] ;  /* 0x0001500004047984 */ /* 0x000ee20000000c00 */
[----:B------:R-:W-:Y:S01]  /*46c0*/  UISETP.GE.AND UP0, UPT, UR42, 0x1, UPT ;  /* 0x000000012a00788c */ /* 0x000fe2000bf06270 */
[----:B------:R-:W-:Y:S01]  /*46d0*/  @!PT LDS RZ, [RZ] ;  /* 0x00000000fffff984 */ /* 0x000fe20000000800 */
[----:B------:R-:W-:Y:S01]  /*46e0*/  @!PT LDS RZ, [RZ] ;  /* 0x00000000fffff984 */ /* 0x000fe20000000800 */
[----:B------:R-:W-:Y:S01]  /*46f0*/  @!PT LDS RZ, [RZ] ;  /* 0x00000000fffff984 */ /* 0x000fe20000000800 */
[----:B------:R-:W-:Y:S01]  /*4700*/  @!PT LDS RZ, [RZ] ;  /* 0x00000000fffff984 */ /* 0x000fe20000000800 */
[----:B------:R4:W-:Y:S06]  /*4710*/  MEMBAR.ALL.CTA ;  /* 0x0000000000007992 */ /* 0x0009ec0000008000 */
[----:B----4-:R-:W4:Y:S01]  /*4720*/  FENCE.VIEW.ASYNC.S ;  /* 0x00000000000073c6 */ /* 0x010f220000000000 */
[----:B---3--:R-:W-:Y:S11]  /*4730*/  LOP3.LUT P0, RZ, R6, 0x1, RZ, 0xc0, !PT ;  /* 0x0000000106ff7812 */ /* 0x008ff6000780c0ff */
[----:B------:R-:W-:Y:S02]  /*4740*/  @!UPT UIADD3 URZ, UPT, UPT, URZ, URZ, URZ ;  /* 0x000000fffffff290 */ /* 0x000fe4000fffe0ff */
[----:B----4-:R-:W-:Y:S01]  /*4750*/  VOTEU.ANY UP2, P0 ;  /* 0x0000000000ff7886 */ /* 0x010fe20000040100 */
[----:B------:R-:W-:Y:S11]  /*4760*/  PLOP3.LUT P0, PT, PT, PT, UP2, 0x80, 0x8 ;  /* 0x000000000008781c */ /* 0x000ff60003f0f028 */
[----:B------:R-:W-:Y:S02]  /*4770*/  @!UPT UIADD3 URZ, UPT, UPT, URZ, URZ, URZ ;  /* 0x000000fffffff290 */ /* 0x000fe4000fffe0ff */
[----:B--2---:R-:W-:Y:S02]  /*4780*/  @P0 SHF.R.U32.HI R0, RZ, 0x10, R5 ;  /* 0x00000010ff000819 */ /* 0x004fe40000011605 */
[----:B------:R-:W-:Y:S02]  /*4790*/  @P0 MOV R2, R4 ;  /* 0x0000000400020202 */ /* 0x000fe40000000f00 */
[----:B------:R-:W-:Y:S01]  /*47a0*/  @P0 R2UR UR4, R0 ;  /* 0x00000000000402ca */ /* 0x000fe200000e0000 */
[----:B------:R-:W-:Y:S01]  /*47b0*/  VIADD R0, R3, 0xd0 ;  /* 0x000000d003007836 */ /* 0x000fe20000000000 */
[----:B------:R-:W-:Y:S02]  /*47c0*/  @P0 LOP3.LUT R4, R5, 0xffff, RZ, 0xc0, !PT ;  /* 0x0000ffff05040812 */ /* 0x000fe400078ec0ff */
[----:B------:R-:W-:Y:S02]  /*47d0*/  @P0 R2UR UR6, R2 ;  /* 0x00000000020602ca */ /* 0x000fe400000e0000 */
[----:B------:R-:W-:Y:S02]  /*47e0*/  PRMT R0, RZ, 0x654, R0 ;  /* 0x00000654ff007816 */ /* 0x000fe40000000000 */
[----:B------:R-:W-:Y:S02]  /*47f0*/  @P0 R2UR UR5, R4 ;  /* 0x00000000040502ca */ /* 0x000fe400000e0000 */
[----:B------:R2:W-:Y:S03]  /*4800*/  SYNCS.ARRIVE.TRANS64.RED.A1T0 RZ, [R0+URZ], RZ ;  /* 0x000000ff00ff79a7 */ /* 0x0005e600081004ff */
[----:B------:R-:W-:Y:S04]  /*4810*/  @UP2 UMOV UR26, UR4 ;  /* 0x00000004001a2c82 */ /* 0x000fe80008000000 */
[----:B------:R-:W-:Y:S04]  /*4820*/  @UP2 UMOV UR13, UR6 ;  /* 0x00000006000d2c82 */ /* 0x000fe80008000000 */
[----:B------:R-:W-:Y:S01]  /*4830*/  @UP2 UMOV UR7, UR5 ;  /* 0x0000000500072c82 */ /* 0x000fe20008000000 */
[----:B------:R-:W-:Y:S05]  /*4840*/  BRA.U !UP0, `(.L_x_82) ;  /* 0x0000000108c07547 */ /* 0x000fea000b800000 */
[----:B------:R-:W-:Y:S02]  /*4850*/  UIMAD.WIDE.U32 UR10, UR7, UR35, URZ ;  /* 0x00000023070a72a5 */ /* 0x000fe4000f8e00ff */
[----:B------:R-:W-:Y:S02]  /*4860*/  UP2UR UR12, UPR, URZ, 0x4 ;  /* 0x00000004ff0c7883 */ /* 0x000fe40008000000 */
[----:B------:R-:W-:Y:S02]  /*4870*/  UISETP.NE.AND UP2, UPT, UR34, 0x1, UPT ;  /* 0x000000012200788c */ /* 0x000fe4000bf45270 */
[----:B------:R-:W-:Y:S02]  /*4880*/  UIMAD.WIDE.U32 UR18, UR13, UR32, URZ ;  /* 0x000000200d1272a5 */ /* 0x000fe4000f8e00ff */
[----:B------:R-:W-:Y:S02]  /*4890*/  USEL UR4, UR27, UR31, !UP2 ;  /* 0x0000001f1b047287 */ /* 0x000fe4000d000000 */
[----:B------:R-:W-:Y:S02]  /*48a0*/  UISETP.NE.AND UP0, UPT, UR16, 0x1, UPT ;  /* 0x000000011000788c */ /* 0x000fe4000bf05270 */
[----:B------:R-:W-:Y:S02]  /*48b0*/  UP2UR UR17, UPR, URZ, 0x2 ;  /* 0x00000002ff117883 */ /* 0x000fe40008000000 */
[----:B------:R-:W-:Y:S02]  /*48c0*/  UISETP.NE.AND UP1, UPT, UR42, 0x1, UPT ;  /* 0x000000012a00788c */ /* 0x000fe4000bf25270 */
[----:B-1----:R-:W-:Y:S02]  /*48d0*/  UIMAD.WIDE.U32 UR20, UR4, UR14, URZ ;  /* 0x0000000e041472a5 */ /* 0x002fe4000f8e00ff */
[----:B------:R-:W-:Y:S01]  /*48e0*/  USEL UR8, UR30, UR37, !UP0 ;  /* 0x000000251e087287 */ /* 0x000fe2000c000000 */
[----:B------:R-:W-:Y:S02]  /*48f0*/  UMOV UR5, UR11 ;  /* 0x0000000b00057c82 */ /* 0x000fe40008000000 */
[----:B------:R-:W-:Y:S02]  /*4900*/  USHF.R.U32.HI UR6, URZ, UR39, UR5 ;  /* 0x00000027ff067299 */ /* 0x000fe40008011605 */
[----:B------:R-:W-:Y:S02]  /*4910*/  UIMAD.WIDE.U32 UR22, UR8, UR14, URZ ;  /* 0x0000000e081672a5 */ /* 0x000fe4000f8e00ff */
[----:B------:R-:W-:Y:S02]  /*4920*/  USEL UR6, UR7, UR6, !UP2 ;  /* 0x0000000607067287 */ /* 0x000fe4000d000000 */
[----:B------:R-:W-:Y:S02]  /*4930*/  UISETP.NE.AND UP2, UPT, UR12, URZ, UPT ;  /* 0x000000ff0c00728c */ /* 0x000fe4000bf45270 */
[----:B------:R-:W-:Y:S01]  /*4940*/  UIMAD.WIDE.U32 UR10, UR6, UR14, URZ ;  /* 0x0000000e060a72a5 */ /* 0x000fe2000f8e00ff */
[----:B------:R-:W-:Y:S02]  /*4950*/  UMOV UR5, UR19 ;  /* 0x0000001300057c82 */ /* 0x000fe40008000000 */
[----:B------:R-:W-:Y:S03]  /*4960*/  USHF.R.U32.HI UR9, URZ, UR33, UR5 ;  /* 0x00000021ff097299 */ /* 0x000fe60008011605 */
[----:B------:R-:W-:Y:S02]  /*4970*/  UMOV UR5, UR21 ;  /* 0x0000001500057c82 */ /* 0x000fe40008000000 */
[----:B------:R-:W-:Y:S03]  /*4980*/  @UP1 USHF.R.U32.HI UR4, URZ, UR15, UR5 ;  /* 0x0000000fff041299 */ /* 0x000fe60008011605 */
[----:B------:R-:W-:Y:S01]  /*4990*/  UMOV UR5, UR23 ;  /* 0x0000001700057c82 */ /* 0x000fe20008000000 */
[----:B------:R-:W-:Y:S02]  /*49a0*/  UIMAD UR4, UR42, UR4, URZ ;  /* 0x000000042a0472a4 */ /* 0x000fe4000f8e02ff */
[----:B------:R-:W-:Y:S02]  /*49b0*/  @UP1 USHF.R.U32.HI UR8, URZ, UR15, UR5 ;  /* 0x0000000fff081299 */ /* 0x000fe40008011605 */
[----:B------:R-:W-:Y:S02]  /*49c0*/  USEL UR5, UR13, UR9, !UP0 ;  /* 0x000000090d057287 */ /* 0x000fe4000c000000 */
[----:B------:R-:W-:Y:S02]  /*49d0*/  UIMAD UR9, UR42, UR8, URZ ;  /* 0x000000082a0972a4 */ /* 0x000fe4000f8e02ff */
[----:B------:R-:W-:Y:S03]  /*49e0*/  UISETP.GE.AND UP0, UPT, UR6, UR4, UPT ;  /* 0x000000040600728c */ /* 0x000fe6000bf06270 */
[----:B------:R-:W-:Y:S01]  /*49f0*/  UMOV UR4, UR11 ;  /* 0x0000000b00047c82 */ /* 0x000fe20008000000 */
[----:B------:R-:W-:Y:S02]  /*4a00*/  UISETP.GE.OR UP0, UPT, UR5, UR9, UP0 ;  /* 0x000000090500728c */ /* 0x000fe40008706670 */
[----:B------:R-:W-:Y:S02]  /*4a10*/  USHF.R.U32.HI UR4, URZ, UR15, UR4 ;  /* 0x0000000fff047299 */ /* 0x000fe40008011604 */
[----:B------:R-:W-:Y:S02]  /*4a20*/  UIMAD.WIDE.U32 UR10, UR5, UR14, URZ ;  /* 0x0000000e050a72a5 */ /* 0x000fe4000f8e00ff */
[----:B------:R-:W-:Y:S04]  /*4a30*/  USEL UR12, UR6, UR4, !UP1 ;  /* 0x00000004060c7287 */ /* 0x000fe8000c800000 */
[----:B------:R-:W-:Y:S01]  /*4a40*/  UIADD3 UR9, UPT, UPT, -UR12, URZ, URZ ;  /* 0x000000ff0c097290 */ /* 0x000fe2000fffe1ff */
[----:B------:R-:W-:Y:S02]  /*4a50*/  @!UP0 UMOV UR4, UR11 ;  /* 0x0000000b00048c82 */ /* 0x000fe40008000000 */
[----:B------:R-:W-:Y:S02]  /*4a60*/  @!UP0 USHF.R.U32.HI UR4, URZ, UR15, UR4 ;  /* 0x0000000fff048299 */ /* 0x000fe40008011604 */
[----:B------:R-:W-:Y:S02]  /*4a70*/  UIMAD UR9, UR42, UR9, UR6 ;  /* 0x000000092a0972a4 */ /* 0x000fe4000f8e0206 */
[----:B------:R-:W-:Y:S02]  /*4a80*/  @!UP0 USEL UR4, UR5, UR4, !UP1 ;  /* 0x0000000405048287 */ /* 0x000fe4000c800000 */
[----:B------:R-:W-:Y:S02]  /*4a90*/  UISETP.NE.AND UP1, UPT, UR17, URZ, UPT ;  /* 0x000000ff1100728c */ /* 0x000fe4000bf25270 */
[----:B------:R-:W-:Y:S02]  /*4aa0*/  @!UP0 UIMAD UR9, UR8, UR9, UR4 ;  /* 0x00000009080982a4 */ /* 0x000fe4000f8e0204 */
[----:B------:R-:W-:Y:S02]  /*4ab0*/  @!UP0 UIADD3 UR10, UPT, UPT, UR12, -UR4, URZ ;  /* 0x800000040c0a8290 */ /* 0x000fe4000fffe0ff */
[----:B------:R-:W-:Y:S02]  /*4ac0*/  UIADD3 UR4, UPT, UPT, -UR5, URZ, URZ ;  /* 0x000000ff05047290 */ /* 0x000fe4000fffe1ff */
[----:B------:R-:W-:Y:S02]  /*4ad0*/  UIADD3 UR8, UPT, UPT, -UR6, URZ, URZ ;  /* 0x000000ff06087290 */ /* 0x000fe4000fffe1ff */
[----:B------:R-:W-:Y:S02]  /*4ae0*/  @!UP0 UIMAD UR6, UR10, UR42, UR5 ;  /* 0x0000002a0a0682a4 */ /* 0x000fe4000f8e0205 */
[----:B------:R-:W-:Y:S02]  /*4af0*/  UIMAD UR13, UR16, UR4, UR13 ;  /* 0x00000004100d72a4 */ /* 0x000fe4000f8e020d */
[----:B------:R-:W-:Y:S01]  /*4b00*/  UIMAD UR7, UR34, UR8, UR7 ;  /* 0x00000008220772a4 */ /* 0x000fe2000f8e0207 */
[----:B------:R-:W-:Y:S02]  /*4b10*/  @!UP0 UMOV UR5, UR9 ;  /* 0x0000000900058c82 */ /* 0x000fe40008000000 */
[----:B------:R-:W-:Y:S02]  /*4b20*/  UIMAD UR13, UR5, UR16, UR13 ;  /* 0x00000010050d72a4 */ /* 0x000fe4000f8e020d */
[----:B------:R-:W-:Y:S11]  /*4b30*/  UIMAD UR7, UR6, UR34, UR7 ;  /* 0x00000022060772a4 */ /* 0x000ff6000f8e0207 */
[----:B------:R-:W-:Y:S01]  /*4b40*/  @!UPT UIADD3 URZ, UPT, UPT, URZ, URZ, URZ ;  /* 0x000000fffffff290 */ /* 0x000fe2000fffe0ff */
.L_x_82:
[----:B------:R-:W3:Y:S01]  /*4b50*/  @!UP3 LDCU.128 UR20, c[0x0][0xb10] ;  /* 0x00016200ff14b7ac */ /* 0x000ee20008000c00 */
[----:B------:R-:W-:Y:S04]  /*4b60*/  ISETP.NE.U32.AND P0, PT, RZ, UR28, PT ;  /* 0x0000001cff007c0c */ /* 0x000fe8000bf05070 */
[----:B------:R-:W-:Y:S01]  /*4b70*/  ISETP.NE.AND.EX P0, PT, RZ, UR29, PT, P0 ;  /* 0x0000001dff007c0c */ /* 0x000fe2000bf05300 */
[----:B------:R-:W4:Y:S01]  /*4b80*/  @!UP3 LDCU UR5, c[0x0][0xb0c] ;  /* 0x00016180ff05b7ac */ /* 0x000f220008000800 */
[----:B---3--:R-:W-:Y:S07]  /*4b90*/  UIMAD.WIDE.U32 UR8, UR13, UR20, URZ ;  /* 0x000000140d0872a5 */ /* 0x008fee000f8e00ff */
[----:B------:R-:W-:Y:S01]  /*4ba0*/  @!UP3 UMOV UR4, UR9 ;  /* 0x000000090004bc82 */ /* 0x000fe20008000000 */
[----:B----4-:R-:W-:Y:S02]  /*4bb0*/  @!UP3 UISETP.NE.AND UP0, UPT, UR5, 0x1, UPT ;  /* 0x000000010500b88c */ /* 0x010fe4000bf05270 */
[----:B------:R-:W-:Y:S02]  /*4bc0*/  @!UP3 USHF.R.U32.HI UR4, URZ, UR21, UR4 ;  /* 0x00000015ff04b299 */ /* 0x000fe40008011604 */
[----:B------:R-:W-:Y:S02]  /*4bd0*/  UIMAD.WIDE.U32 UR8, UR7, UR23, URZ ;  /* 0x00000017070872a5 */ /* 0x000fe4000f8e00ff */
[----:B------:R-:W-:Y:S02]  /*4be0*/  @!UP3 USEL UR10, UR13, UR4, !UP0 ;  /* 0x000000040d0ab287 */ /* 0x000fe4000c000000 */
[----:B------:R-:W-:Y:S03]  /*4bf0*/  @!UP3 UISETP.NE.AND UP0, UPT, UR22, 0x1, UPT ;  /* 0x000000011600b88c */ /* 0x000fe6000bf05270 */
[----:B------:R-:W-:Y:S02]  /*4c00*/  @!UP3 UMOV UR6, UR9 ;  /* 0x000000090006bc82 */ /* 0x000fe40008000000 */
[----:B------:R-:W3:Y:S02]  /*4c10*/  @!UP3 LDCU UR4, c[0x0][0xb20] ;  /* 0x00016400ff04b7ac */ /* 0x000ee40008000800 */
[----:B---3--:R-:W-:Y:S04]  /*4c20*/  @!UP3 USHF.R.U32.HI UR6, URZ, UR4, UR6 ;  /* 0x00000004ff06b299 */ /* 0x008fe80008011606 */
[----:B------:R-:W-:Y:S04]  /*4c30*/  @!UP3 USEL UR6, UR7, UR6, !UP0 ;  /* 0x000000060706b287 */ /* 0x000fe8000c000000 */
[----:B------:R-:W-:Y:S02]  /*4c40*/  @!UP3 UIADD3 UR4, UPT, UPT, -UR10, UR6, URZ ;  /* 0x000000060a04b290 */ /* 0x000fe4000fffe1ff */
[----:B------:R-:W-:Y:S02]  /*4c50*/  @!UP3 UIADD3 UR6, UPT, UPT, UR10, -UR6, URZ ;  /* 0x800000060a06b290 */ /* 0x000fe4000fffe0ff */
[----:B------:R-:W-:Y:S02]  /*4c60*/  @!UP3 UIMAD UR13, UR4, UR5, UR13 ;  /* 0x00000005040db2a4 */ /* 0x000fe4000f8e020d */
[----:B------:R-:W-:Y:S01]  /*4c70*/  @!UP3 UIMAD UR7, UR6, UR22, UR7 ;  /* 0x000000160607b2a4 */ /* 0x000fe2000f8e0207 */
[----:B------:R-:W-:Y:S11]  /*4c80*/  BRA.U UP4, `(.L_x_83) ;  /* 0x0000000104107547 */ /* 0x000ff6000b800000 */
[----:B------:R-:W-:Y:S04]  /*4c90*/  MOV R2, UR38 ;  /* 0x0000002600027c02 */ /* 0x000fe80008000f00 */
[----:B------:R-:W-:Y:S04]  /*4ca0*/  SHF.L.U32 R2, R2, 0x1f, RZ ;  /* 0x0000001f02027819 */ /* 0x000fe800000006ff */
[----:B------:R-:W3:Y:S02]  /*4cb0*/  SYNCS.PHASECHK.TRANS64.TRYWAIT P1, [UR24+0xb8], R2 ;  /* 0x0000b802ff0075a7 */ /* 0x000ee40008021118 */
[----:B---3--:R-:W-:Y:S05]  /*4cc0*/  @!P1 BRA `(.L_x_84) ;  /* 0x0000002800749947 */ /* 0x008fea0003800000 */
.L_x_83:
[----:B------:R-:W-:Y:S05]  /*4cd0*/  BRA.U !UP6, `(.L_x_85) ;  /* 0x000000010e387547 */ /* 0x000fea000b800000 */
[----:B------:R-:W-:Y:S01]  /*4ce0*/  UPLOP3.LUT UP1, UPT, UPT, UPT, UP5, 0x80, 0x8 ;  /* 0x000000000008789c */ /* 0x000fe20003f2f050 */
[----:B--2---:R-:W-:Y:S01]  /*4cf0*/  HFMA2 R0, -RZ, RZ, 0, 5.9604644775390625e-08 ;  /* 0x00000001ff007431 */ /* 0x004fe200000001ff */
[----:B------:R-:W2:Y:S01]  /*4d00*/  LDCU.64 UR8, c[0x0][0x358] ;  /* 0x00006b00ff0877ac */ /* 0x000ea20008000a00 */
[----:B------:R-:W-:Y:S03]  /*4d10*/  IMAD.MOV.U32 R49, RZ, RZ, 0x1 ;  /* 0x00000001ff317424 */ /* 0x000fe600078e00ff */
[----:B------:R-:W-:Y:S05]  /*4d20*/  PLOP3.LUT P1, PT, PT, PT, UP1, 0x80, 0x8 ;  /* 0x000000000008781c */ /* 0x000fea0003f2f018 */
[----:B------:R-:W3:Y:S01]  /*4d30*/  @UP1 LDCU.64 UR4, c[0x0][0x888] ;  /* 0x00011100ff0417ac */ /* 0x000ee20008000a00 */
[----:B------:R-:W-:Y:S07]  /*4d40*/  @UP1 UIMAD UR6, UR36, UR28, URZ ;  /* 0x0000001c240612a4 */ /* 0x000fee000f8e02ff */
[----:B------:R-:W-:Y:S01]  /*4d50*/  @!P1 PRMT R49, R0, 0x7610, R49 ;  /* 0x0000761000319816 */ /* 0x000fe20000000031 */
[----:B---3--:R-:W-:Y:S06]  /*4d60*/  @UP1 UIMAD.WIDE UR4, UR6, 0x4, UR4 ;  /* 0x00000004060418a5 */ /* 0x008fec000f8e0204 */
[----:B------:R-:W-:Y:S01]  /*4d70*/  IMAD.U32 R2, RZ, RZ, UR4 ;  /* 0x00000004ff027e24 */ /* 0x000fe2000f8e00ff */
[----:B------:R-:W-:Y:S04]  /*4d80*/  MOV R3, UR5 ;  /* 0x0000000500037c02 */ /* 0x000fe80008000f00 */
[----:B------:R-:W3:Y:S01]  /*4d90*/  @!UP1 LDCU UR4, c[0x0][0x880] ;  /* 0x00011000ff0497ac */ /* 0x000ee20008000800 */
[----:B--2--5:R4:W5:Y:S02]  /*4da0*/  @P1 LDG.E R25, desc[UR8][R2.64] ;  /* 0x0000000802191981 */ /* 0x024964000c1e1900 */
[----:B---34-:R-:W-:Y:S07]  /*4db0*/  @!P1 IMAD.U32 R25, RZ, RZ, UR4 ;  /* 0x00000004ff199e24 */ /* 0x018fee000f8e00ff */
.L_x_85:
[----:B-----5:R-:W-:Y:S01]  /*4dc0*/  @!P0 FSETP.EQ.AND P2, PT, R25, RZ, PT ;  /* 0x000000ff1900820b */ /* 0x020fe20003f42000 */
[----:B------:R-:W-:Y:S01]  /*4dd0*/  @!UPT UIADD3 URZ, UPT, UPT, URZ, URZ, URZ ;  /* 0x000000fffffff290 */ /* 0x000fe2000fffe0ff */
[----:B------:R-:W-:Y:S11]  /*4de0*/  @!P0 BRA `(.L_x_86) ;  /* 0x0000000000148947 */ /* 0x000ff60003800000 */
[----:B------:R-:W-:Y:S02]  /*4df0*/  LOP3.LUT P0, RZ, R49, 0xff, RZ, 0xc0, !PT ;  /* 0x000000ff31ff7812 */ /* 0x000fe4000780c0ff */
[----:B------:R-:W-:Y:S04]  /*4e00*/  PLOP3.LUT P2, PT, PT, PT, UP1, 0x80, 0x8 ;  /* 0x000000000008781c */ /* 0x000fe80003f4f018 */
[----:B------:R-:W-:Y:S07]  /*4e10*/  PLOP3.LUT P2, PT, P2, PT, PT, 0x8, 0x80 ;  /* 0x000000000080781c */ /* 0x000fee000174e170 */
[----:B------:R-:W-:Y:S11]  /*4e20*/  @P0 FSETP.EQ.AND P2, PT, R25, RZ, PT ;  /* 0x000000ff1900020b */ /* 0x000ff60003f42000 */
[----:B------:R-:W-:Y:S02]  /*4e30*/  @!UPT UIADD3 URZ, UPT, UPT, URZ, URZ, URZ ;  /* 0x000000fffffff290 */ /* 0x000fe4000fffe0ff */
.L_x_86:
[----:B------:R-:W-:Y:S01]  /*4e40*/  ULEA UR4, UR25, UR24, 0x3 ;  /* 0x0000001819047291 */ /* 0x000fe2000f8e18ff */
[----:B--2---:R-:W-:Y:S02]  /*4e50*/  SHF.L.U32 R0, R11, 0x1f, RZ ;  /* 0x0000001f0b007819 */ /* 0x004fe400000006ff */
[----:B------:R-:W-:Y:S01]  /*4e60*/  ELECT P1, URZ, PT ;  /* 0x0000000000ff782f */ /* 0x000fe20003820000 */
[----:B------:R-:W-:Y:S05]  /*4e70*/  VIADD R10, R10, 0x1 ;  /* 0x000000010a0a7836 */ /* 0x000fea0000000000 */
[----:B------:R-:W2:Y:S02]  /*4e80*/  SYNCS.PHASECHK.TRANS64.TRYWAIT P0, [UR4+0xa0], R0 ;  /* 0x0000a000ff0075a7 */ /* 0x000ea40008001104 */
[----:B--2---:R-:W-:Y:S05]  /*4e90*/  @!P0 BRA `(.L_x_87) ;  /* 0x0000002800188947 */ /* 0x004fea0003800000 */
.L_x_155:
[----:B------:R-:W-:Y:S01]  /*4ea0*/  UIADD3 UR9, UPT, UPT, UR4, 0x90, URZ ;  /* 0x0000009004097890 */ /* 0x000fe2000fffe0ff */
[----:B------:R-:W-:Y:S01]  /*4eb0*/  PLOP3.LUT P1, PT, P2, P1, PT, 0xf2, 0x2f ;  /* 0x00000000002f781c */ /* 0x000fe20001723e72 */
[----:B------:R-:W-:Y:S01]  /*4ec0*/  UPLOP3.LUT UP4, UPT, UPT, UPT, UPT, 0x80, 0x8 ;  /* 0x000000000008789c */ /* 0x000fe20003f8f070 */
[----:B------:R-:W-:Y:S01]  /*4ed0*/  UMOV UR20, 0x0 ;  /* 0x0000000000147882 */ /* 0x000fe20000000000 */
[----:B------:R-:W-:Y:S01]  /*4ee0*/  UMOV UR21, 0x10000000 ;  /* 0x1000000000157882 */ /* 0x000fe20000000000 */
[----:B------:R-:W-:Y:S01]  /*4ef0*/  UMOV UR12, UR36 ;  /* 0x00000024000c7c82 */ /* 0x000fe20008000000 */
[----:B------:R-:W-:Y:S08]  /*4f00*/  UMOV UR36, UR26 ;  /* 0x0000001a00247c82 */ /* 0x000ff00008000000 */
[----:B------:R-:W-:Y:S01]  /*4f10*/  VOTEU.ALL UP0, P1 ;  /* 0x0000000000ff7886 */ /* 0x000fe20000800000 */
[----:B--2---:R-:W-:Y:S04]  /*4f20*/  @!P1 IADD3 R2, P0, PT, R12, 0x580, RZ ;  /* 0x000005800c029810 */ /* 0x004fe80007f1e0ff */
[----:B------:R-:W-:Y:S01]  /*4f30*/  @!UP0 ULEA UR5, UR25, UR24, 0xc ;  /* 0x0000001819058291 */ /* 0x000fe2000f8e60ff */
[----:B------:R-:W-:Y:S01]  /*4f40*/  @!P1 IMAD.X R0, RZ, RZ, R13, P0 ;  /* 0x000000ffff009224 */ /* 0x000fe200000e060d */
[----:B------:R-:W-:Y:S01]  /*4f50*/  @!UP0 USHF.L.U32 UR10, UR46, 0x5, URZ ;  /* 0x000000052e0a8899 */ /* 0x000fe200080006ff */
[----:B------:R-:W-:Y:S01]  /*4f60*/  @!P1 R2UR UR6, R2 ;  /* 0x00000000020692ca */ /* 0x000fe200000e0000 */
[----:B------:R-:W-:Y:S01]  /*4f70*/  @!UP0 UIADD3 UR8, UPT, UPT, UR5, 0x200, URZ ;  /* 0x0000020005088890 */ /* 0x000fe2000fffe0ff */
[C---:B------:R-:W-:Y:S01]  /*4f80*/  ISETP.NE.AND P0, PT, R10.reuse, 0x2, PT ;  /* 0x000000020a00780c */ /* 0x040fe20003f05270 */
[----:B------:R-:W-:Y:S02]  /*4f90*/  UIADD3 UR5, UPT, UPT, UR25, 0x1, URZ ;  /* 0x0000000119057890 */ /* 0x000fe4000fffe0ff */
[----:B------:R-:W-:Y:S01]  /*4fa0*/  @!UP0 USHF.L.U32 UR11, UR47, 0x6, URZ ;  /* 0x000000062f0b8899 */ /* 0x000fe200080006ff */
[----:B------:R-:W-:Y:S01]  /*4fb0*/  SEL R10, R10, RZ, P0 ;  /* 0x000000ff0a0a7207 */ /* 0x000fe20000000000 */
[----:B------:R-:W-:Y:S02]  /*4fc0*/  UISETP.NE.AND UP0, UPT, UR5, 0x2, UPT ;  /* 0x000000020500788c */ /* 0x000fe4000bf05270 */
[----:B------:R-:W-:Y:S02]  /*4fd0*/  UIADD3 UR46, UPT, UPT, UR7, UR60, URZ ;  /* 0x0000003c072e7290 */ /* 0x000fe4000fffe0ff */
[----:B------:R-:W-:Y:S01]  /*4fe0*/  USEL UR25, UR5, URZ, UP0 ;  /* 0x000000ff05197287 */ /* 0x000fe20008000000 */
[----:B------:R-:W-:Y:S01]  /*4ff0*/  @!P1 R2UR UR5, R0 ;  /* 0x00000000000592ca */ /* 0x000fe200000e0000 */
[----:B------:R-:W-:Y:S01]  /*5000*/  IMAD.U32 R2, RZ, RZ, UR6 ;  /* 0x00000006ff027e24 */ /* 0x000fe2000f8e00ff */
[----:B------:R-:W-:Y:S01]  /*5010*/  USEL UR17, URZ, 0x1, UP0 ;  /* 0x00000001ff117887 */ /* 0x000fe20008000000 */
[----:B------:R-:W-:Y:S01]  /*5020*/  SEL R0, RZ, 0x1, P0 ;  /* 0x00000001ff007807 */ /* 0x000fe20000000000 */
[----:B------:R-:W-:Y:S01]  /*5030*/  VOTEU.ALL UP0, P1 ;  /* 0x0000000000ff7886 */ /* 0x000fe20000800000 */
[----:B------:R-:W-:Y:S01]  /*5040*/  UIADD3 UR47, UPT, UPT, UR13, UR61, URZ ;  /* 0x0000003d0d2f7290 */ /* 0x000fe2000fffe0ff */
[----:B------:R-:W-:Y:S02]  /*5050*/  @!P1 R2UR UR18, R2 ;  /* 0x00000000021292ca */ /* 0x000fe400000e0000 */
[----:B------:R-:W-:Y:S02]  /*5060*/  LOP3.LUT R9, R9, R0, RZ, 0x3c, !PT ;  /* 0x0000000009097212 */ /* 0x000fe400078e3cff */
[----:B------:R-:W-:Y:S03]  /*5070*/  LOP3.LUT R11, R11, UR17, RZ, 0x3c, !PT ;  /* 0x000000110b0b7c12 */ /* 0x000fe6000f8e3cff */
[----:B------:R-:W-:Y:S01]  /*5080*/  IMAD.U32 R3, RZ, RZ, UR5 ;  /* 0x00000005ff037e24 */ /* 0x000fe2000f8e00ff */
[----:B------:R-:W-:Y:S04]  /*5090*/  UPRMT UR5, UR49, 0x654, UR9 ;  /* 0x0000065431057896 */ /* 0x000fe80008000009 */
[----:B------:R-:W-:Y:S11]  /*50a0*/  @!P1 R2UR UR19, R3 ;  /* 0x00000000031392ca */ /* 0x000ff600000e0000 */
[----:B------:R-:W-:Y:S02]  /*50b0*/  @!UPT UIADD3 URZ, UPT, UPT, URZ, URZ, URZ ;  /* 0x000000fffffff290 */ /* 0x000fe4000fffe0ff */
[----:B------:R2:W-:Y:S01]  /*50c0*/  @!UP0 UTMALDG.3D [UR8], [UR18], desc[UR20] ;  /* 0x00001408120085b4 */ /* 0x0005e20008011000 */
[----:B------:R2:W-:Y:S01]  /*50d0*/  @!P1 SYNCS.ARRIVE.TRANS64.RED.A0TR RZ, [UR4+0x90], R8 ;  /* 0x00009008ffff99a7 */ /* 0x0005e20008300404 */
[----:B------:R-:W-:Y:S01]  /*50e0*/  SYNCS.ARRIVE.TRANS64.RED.A1T0 RZ, [UR5], RZ ;  /* 0x000000ffffff79a7 */ /* 0x000fe20008100405 */
[----:B------:R-:W-:Y:S05]  /*50f0*/  BRA.U UP2, `(.L_x_88) ;  /* 0xfffffff502587547 */ /* 0x000fea000b83ffff */
[----:B------:R-:W-:Y:S01]  /*5100*/  UIADD3 UR24, UPT, UPT, UR24, 0xa0, URZ ;  /* 0x000000a018187890 */ /* 0x000fe2000fffe0ff */
[----:B------:R-:W-:-:S03]  /*5110*/  SHF.L.U32 R2, R11, 0x1f, RZ ;  /* 0x0000001f0b027819 */ /* 0x000fc600000006ff */
[----:B------:R-:W-:-:S09]  /*5120*/  ULEA UR4, UR25, UR24, 0x3 ;  /* 0x0000001819047291 */ /* 0x000fd2000f8e18ff */
[----:B------:R-:W3:Y:S02]  /*5130*/  SYNCS.PHASECHK.TRANS64.TRYWAIT P0, [UR4], R2 ;  /* 0x00000002ff0075a7 */ /* 0x000ee40008001104 */
[----:B---3--:R-:W-:Y:S05]  /*5140*/  @!P0 BRA `(.L_x_89) ;  /* 0x0000002400848947 */ /* 0x008fea0003800000 */
.L_x_157:
[----:B------:R-:W-:-:S04]  /*5150*/  UIADD3 UR4, UPT, UPT, UR25, 0x1, URZ ;  /* 0x0000000119047890 */ /* 0x000fc8000fffe0ff */
[----:B------:R-:W-:-:S04]  /*5160*/  UISETP.NE.AND UP0, UPT, UR4, 0x2, UPT ;  /* 0x000000020400788c */ /* 0x000fc8000bf05270 */
[----:B------:R-:W-:Y:S02]  /*5170*/  USEL UR5, URZ, 0x1, UP0 ;  /* 0x00000001ff057887 */ /* 0x000fe40008000000 */
[----:B------:R-:W-:-:S04]  /*5180*/  USEL UR4, UR4, URZ, UP0 ;  /* 0x000000ff04047287 */ /* 0x000fc80008000000 */
[----:B------:R-:W-:Y:S01]  /*5190*/  ULEA UR4, UR4, UR24, 0x3 ;  /* 0x0000001804047291 */ /* 0x000fe2000f8e18ff */
[----:B---3--:R-:W-:-:S04]  /*51a0*/  LOP3.LUT R2, R11, UR5, RZ, 0x3c, !PT ;  /* 0x000000050b027c12 */ /* 0x008fc8000f8e3cff */
[----:B------:R-:W-:Y:S01]  /*51b0*/  SHF.L.U32 R2, R2, 0x1f, RZ ;  /* 0x0000001f02027819 */ /* 0x000fe200000006ff */
[----:B------:R-:W-:-:S07]  /*51c0*/  IMAD.U32 R0, RZ, RZ, UR4 ;  /* 0x00000004ff007e24 */ /* 0x000fce000f8e00ff */
.L_x_90:
[----:B---3--:R3:W4:Y:S02]  /*51d0*/  SYNCS.PHASECHK.TRANS64.TRYWAIT P0, [R0+URZ], R2 ;  /* 0x00000002000075a7 */ /* 0x00872400080011ff */
[----:B----4-:R-:W-:Y:S05]  /*51e0*/  @!P0 NANOSLEEP.SYNCS 0x989680 ;  /* 0x009896800000895d */ /* 0x010fea0003900000 */
[----:B------:R-:W4:Y:S02]  /*51f0*/  @!P0 SYNCS.PHASECHK.TRANS64 P0, [R0+URZ], R2 ;  /* 0x00000002000085a7 */ /* 0x000f2400080010ff */
[----:B-12-4-:R-:W-:Y:S05]  /*5200*/  @P0 EXIT ;  /* 0x000000000000094d */ /* 0x016fea0003800000 */
[----:B------:R-:W-:Y:S05]  /*5210*/  BRA `(.L_x_90) ;  /* 0xfffffffc00ec7947 */ /* 0x000fea000383ffff */
.L_x_80:
[----:B------:R-:W-:-:S06]  /*5220*/  UISETP.GE.AND UP0, UPT, UR18, 0x4, UPT ;  /* 0x000000041200788c */ /* 0x000fcc000bf06270 */
[----:B------:R-:W-:-:S13]  /*5230*/  PLOP3.LUT P0, PT, PT, PT, UP0, 0x80, 0x8 ;  /* 0x000000000008781c */ /* 0x000fda0003f0f008 */
[----:B-1----:R-:W-:Y:S05]  /*5240*/  @!P0 EXIT ;  /* 0x000000000000894d */ /* 0x002fea0003800000 */
[----:B------:R-:W-:Y:S01]  /*5250*/  BAR.SYNC.DEFER_BLOCKING 0x6, 0xa0 ;  /* 0x0182800000007b1d */ /* 0x000fe20000010000 */
[C---:B------:R-:W-:Y:S01]  /*5260*/  IMAD.SHL.U32 R5, R57.reuse, 0x20, RZ ;  /* 0x0000002039057824 */ /* 0x040fe200078e00ff */
[----:B------:R-:W-:Y:S01]  /*5270*/  SHF.R.U32.HI R6, RZ, 0x1, R57 ;  /* 0x00000001ff067819 */ /* 0x000fe20000011639 */
[C---:B------:R-:W-:Y:S01]  /*5280*/  IMAD.SHL.U32 R4, R57.reuse, 0x10, RZ ;  /* 0x0000001039047824 */ /* 0x040fe200078e00ff */
[C---:B------:R-:W-:Y:S01]  /*5290*/  LOP3.LUT P0, RZ, R57.reuse, 0x4, RZ, 0xc0, !PT ;  /* 0x0000000439ff7812 */ /* 0x040fe2000780c0ff */
[----:B------:R-:W-:Y:S01]  /*52a0*/  IMAD.U32 R23, R57, 0x10000, RZ ;  /* 0x0001000039177824 */ /* 0x000fe200078e00ff */
[----:B------:R-:W-:Y:S02]  /*52b0*/  UMOV UR44, 0x400 ;  /* 0x00000400002c7882 */ /* 0x000fe40000000000 */
[----:B------:R-:W1:Y:S01]  /*52c0*/  LDC.64 R44, c[0x0][0x888] ;  /* 0x00022200ff2c7b82 */ /* 0x000e620000000a00 */
[----:B------:R-:W-:Y:S01]  /*52d0*/  ULEA UR44, UR49, UR44, 0x18 ;  /* 0x0000002c312c7291 */ /* 0x000fe2000f8ec0ff */
[----:B------:R-:W-:Y:S01]  /*52e0*/  LOP3.LUT R7, R5, 0xc0, RZ, 0xc0, !PT ;  /* 0x000000c005077812 */ /* 0x000fe200078ec0ff */
[----:B------:R-:W-:Y:S01]  /*52f0*/  IMAD.SHL.U32 R48, R57, 0x4, RZ ;  /* 0x0000000439307824 */ /* 0x000fe200078e00ff */
[----:B------:R-:W-:Y:S01]  /*5300*/  LOP3.LUT R4, R4, 0x600, RZ, 0xc0, !PT ;  /* 0x0000060004047812 */ /* 0x000fe200078ec0ff */
[----:B------:R-:W-:Y:S01]  /*5310*/  IMAD.MOV.U32 R56, RZ, RZ, 0x10 ;  /* 0x00000010ff387424 */ /* 0x000fe200078e00ff */
[----:B------:R-:W-:Y:S01]  /*5320*/  LOP3.LUT R6, R7, 0x8, R6, 0xf8, !PT ;  /* 0x0000000807067812 */ /* 0x000fe200078ef806 */
[----:B------:R-:W-:Y:S01]  /*5330*/  IMAD.MOV.U32 R55, RZ, RZ, 0x1 ;  /* 0x00000001ff377424 */ /* 0x000fe200078e00ff */
[----:B------:R-:W2:Y:S01]  /*5340*/  LDC.64 R46, c[0x0][0x890] ;  /* 0x00022400ff2e7b82 */ /* 0x000ea20000000a00 */
[--C-:B------:R-:W-:Y:S01]  /*5350*/  LOP3.LUT R4, R4, 0x20, R5.reuse, 0xf8, !PT ;  /* 0x0000002004047812 */ /* 0x100fe200078ef805 */
[----:B------:R-:W-:Y:S01]  /*5360*/  IMAD.MOV.U32 R22, RZ, RZ, RZ ;  /* 0x000000ffff167224 */ /* 0x000fe200078e00ff */
[----:B------:R-:W-:Y:S01]  /*5370*/  LOP3.LUT R23, R23, 0x600000, RZ, 0xc0, !PT ;  /* 0x0060000017177812 */ /* 0x000fe200078ec0ff */
[----:B------:R-:W-:Y:S01]  /*5380*/  IMAD.MOV.U32 R54, RZ, RZ, RZ ;  /* 0x000000ffff367224 */ /* 0x000fe200078e00ff */
[----:B------:R-:W-:Y:S01]  /*5390*/  LOP3.LUT R48, R6, 0x18, R48, 0x78, !PT ;  /* 0x0000001806307812 */ /* 0x000fe200078e7830 */
[----:B------:R-:W-:Y:S01]  /*53a0*/  IMAD.MOV.U32 R51, RZ, RZ, RZ ;  /* 0x000000ffff337224 */ /* 0x000fe200078e00ff */
[----:B------:R-:W-:Y:S01]  /*53b0*/  LOP3.LUT R4, R4, 0x100, R5, 0xf8, !PT ;  /* 0x0000010004047812 */ /* 0x000fe200078ef805 */
[----:B------:R-:W3:Y:S01]  /*53c0*/  LDC.64 R42, c[0x0][0x8b0] ;  /* 0x00022c00ff2a7b82 */ /* 0x000ee20000000a00 */
[----:B------:R-:W4:Y:S01]  /*53d0*/  LDS R0, [UR44+0x170] ;  /* 0x0001702cff007984 */ /* 0x000f220008000800 */
[----:B------:R-:W-:-:S02]  /*53e0*/  LOP3.LUT R57, R57, 0x60, RZ, 0xc0, !PT ;  /* 0x0000006039397812 */ /* 0x000fc400078ec0ff */
[----:B------:R-:W-:Y:S02]  /*53f0*/  CS2R R52, SRZ ;  /* 0x0000000000347805 */ /* 0x000fe4000001ff00 */
[----:B------:R-:W-:Y:S01]  /*5400*/  LOP3.LUT R48, R4, R48, RZ, 0xfc, !PT ;  /* 0x0000003004307212 */ /* 0x000fe200078efcff */
[----:B------:R-:W1:Y:S01]  /*5410*/  LDCU UR51, c[0x0][0x370] ;  /* 0x00006e00ff3377ac */ /* 0x000e620008000800 */
[----:B------:R-:W-:Y:S01]  /*5420*/  SEL R56, R56, 0xfffffff0, !P0 ;  /* 0xfffffff038387807 */ /* 0x000fe20004000000 */
[----:B------:R-:W1:Y:S01]  /*5430*/  LDC.64 R40, c[0x0][0x8a8] ;  /* 0x00022a00ff287b82 */ /* 0x000e620000000a00 */
[----:B------:R-:W1:Y:S01]  /*5440*/  LDCU UR43, c[0x0][0xb0c] ;  /* 0x00016180ff2b77ac */ /* 0x000e620008000800 */
[----:B------:R-:W1:Y:S01]  /*5450*/  LDCU UR39, c[0x0][0xb30] ;  /* 0x00016600ff2777ac */ /* 0x000e620008000800 */
[----:B------:R-:W1:Y:S01]  /*5460*/  LDCU.64 UR58, c[0x0][0x888] ;  /* 0x00011100ff3a77ac */ /* 0x000e620008000a00 */
[----:B------:R-:W1:Y:S01]  /*5470*/  LDCU.64 UR40, c[0x0][0xb28] ;  /* 0x00016500ff2877ac */ /* 0x000e620008000a00 */
[----:B------:R-:W1:Y:S01]  /*5480*/  LDCU.128 UR52, c[0x0][0xb10] ;  /* 0x00016200ff3477ac */ /* 0x000e620008000c00 */
[----:B------:R-:W1:Y:S01]  /*5490*/  LDCU UR50, c[0x0][0x374] ;  /* 0x00006e80ff3277ac */ /* 0x000e620008000800 */
[----:B------:R-:W-:Y:S01]  /*54a0*/  UIADD3 UR62, UPT, UPT, UR44, 0x200, URZ ;  /* 0x000002002c3e7890 */ /* 0x000fe2000fffe0ff */
[----:B------:R-:W-:Y:S01]  /*54b0*/  UMOV UR45, URZ ;  /* 0x000000ff002d7c82 */ /* 0x000fe20008000000 */
[----:B------:R-:W-:Y:S01]  /*54c0*/  UMOV UR48, URZ ;  /* 0x000000ff00307c82 */ /* 0x000fe20008000000 */
[----:B--2-4-:R-:W-:-:S09]  /*54d0*/  IMAD.IADD R23, R0, 0x1, R23 ;  /* 0x0000000100177824 */ /* 0x014fd200078e0217 */
.L_x_110:
[----:B------:R-:W-:Y:S02]  /*54e0*/  LEA R3, R51, UR44, 0x3 ;  /* 0x0000002c33037c11 */ /* 0x000fe4000f8e18ff */
[----:B------:R-:W-:Y:S02]  /*54f0*/  SHF.L.U32 R0, R53, 0x1f, RZ ;  /* 0x0000001f35007819 */ /* 0x000fe400000006ff */
[----:B------:R-:W-:Y:S02]  /*5500*/  LEA R4, R51, UR44, 0x4 ;  /* 0x0000002c33047c11 */ /* 0x000fe4000f8e20ff */
[----:B------:R-:W2:Y:S02]  /*5510*/  SYNCS.PHASECHK.TRANS64.TRYWAIT P0, [R3+URZ+0xc0], R0 ;  /* 0x0000c000030075a7 */ /* 0x000ea400080011ff */
[----:B--2---:R-:W-:Y:S05]  /*5520*/  @!P0 BRA `(.L_x_91) ;  /* 0x0000002000a48947 */ /* 0x004fea0003800000 */
.L_x_158:
[----:B------:R-:W4:Y:S01]  /*5530*/  LDS.128 R4, [R4+0x150] ;  /* 0x0001500004047984 */ /* 0x000f220000000c00 */
[----:B------:R-:W-:Y:S01]  /*5540*/  UISETP.GE.AND UP0, UPT, UR42, 0x1, UPT ;  /* 0x000000012a00788c */ /* 0x000fe2000bf06270 */
[----:B------:R-:W-:Y:S01]  /*5550*/  @!PT LDS RZ, [RZ] ;  /* 0x00000000fffff984 */ /* 0x000fe20000000800 */
[----:B------:R-:W-:Y:S01]  /*5560*/  @!PT LDS RZ, [RZ] ;  /* 0x00000000fffff984 */ /* 0x000fe20000000800 */
[----:B------:R-:W-:Y:S01]  /*5570*/  @!PT LDS RZ, [RZ] ;  /* 0x00000000fffff984 */ /* 0x000fe20000000800 */
[----:B------:R-:W-:Y:S01]  /*5580*/  @!PT LDS RZ, [RZ] ;  /* 0x00000000fffff984 */ /* 0x000fe20000000800 */
[----:B------:R1:W-:Y:S06]  /*5590*/  MEMBAR.ALL.CTA ;  /* 0x0000000000007992 */ /* 0x0003ec0000008000 */
[----:B-1----:R-:W1:Y:S01]  /*55a0*/  FENCE.VIEW.ASYNC.S ;  /* 0x00000000000073c6 */ /* 0x002e620000000000 */
[----:B----4-:R-:W-:Y:S11]  /*55b0*/  LOP3.LUT P0, RZ, R6, 0x1, RZ, 0xc0, !PT ;  /* 0x0000000106ff7812 */ /* 0x010ff6000780c0ff */
[----:B------:R-:W-:Y:S02]  /*55c0*/  @!UPT UIADD3 URZ, UPT, UPT, URZ, URZ, URZ ;  /* 0x000000fffffff290 */ /* 0x000fe4000fffe0ff */
[----:B-1----:R-:W-:Y:S01]  /*55d0*/  VOTEU.ANY UP1, P0 ;  /* 0x0000000000ff7886 */ /* 0x002fe20000020100 */
[----:B------:R-:W-:Y:S01]  /*55e0*/  PLOP3.LUT P0, PT, PT, PT, UP1, 0x80, 0x8 ;  /* 0x000000000008781c */ /* 0x000fe20003f0f018 */
[----:B------:R-:W-:Y:S11]  /*55f0*/  UP2UR UR56, UPR, URZ, 0x2 ;  /* 0x00000002ff387883 */ /* 0x000ff60008000000 */
[----:B------:R-:W-:Y:S01]  /*5600*/  @!UPT UIADD3 URZ, UPT, UPT, URZ, URZ, URZ ;  /* 0x000000fffffff290 */ /* 0x000fe2000fffe0ff */
        /* <DEDUP_REMOVED lines=13> */
[----:B------:R-:W2:Y:S01]  /*56e0*/  LDCU UR12, c[0x0][0xb20] ;  /* 0x00016400ff0c77ac */ /* 0x000ea20008000800 */
[----:B------:R-:W-:Y:S02]  /*56f0*/  UIMAD.WIDE.U32 UR4, UR50, UR55, URZ ;  /* 0x00000037320472a5 */ /* 0x000fe4000f8e00ff */
[----:B------:R-:W-:Y:S02]  /*5700*/  UIMAD.WIDE.U32 UR6, UR51, UR52, URZ ;  /* 0x00000034330672a5 */ /* 0x000fe4000f8e00ff */
[----:B------:R-:W-:Y:S02]  /*5710*/  UISETP.NE.AND UP0, UPT, UR54, 0x1, UPT ;  /* 0x000000013600788c */ /* 0x000fe4000bf05270 */
[----:B------:R-:W-:Y:S02]  /*5720*/  UIMAD.WIDE.U32 UR8, UR37, UR55, URZ ;  /* 0x00000037250872a5 */ /* 0x000fe4000f8e00ff */
[----:B------:R-:W-:Y:S02]  /*5730*/  UIMAD.WIDE.U32 UR10, UR38, UR52, URZ ;  /* 0x00000034260a72a5 */ /* 0x000fe4000f8e00ff */
[----:B------:R-:W-:Y:S02]  /*5740*/  UISETP.NE.AND UP1, UPT, UR43, 0x1, UPT ;  /* 0x000000012b00788c */ /* 0x000fe4000bf25270 */
[----:B------:R-:W-:Y:S01]  /*5750*/  UISETP.NE.AND UP2, UPT, UR42, 0x1, UPT ;  /* 0x000000012a00788c */ /* 0x000fe2000bf45270 */
[----:B------:R-:W-:Y:S02]  /*5760*/  UMOV UR4, UR5 ;  /* 0x0000000500047c82 */ /* 0x000fe40008000000 */
[----:B--2---:R-:W-:Y:S03]  /*5770*/  USHF.R.U32.HI UR5, URZ, UR12, UR4 ;  /* 0x0000000cff057299 */ /* 0x004fe60008011604 */
[----:B------:R-:W-:Y:S02]  /*5780*/  UMOV UR4, UR7 ;  /* 0x0000000700047c82 */ /* 0x000fe40008000000 */
[----:B------:R-:W-:Y:S02]  /*5790*/  USHF.R.U32.HI UR7, URZ, UR53, UR4 ;  /* 0x00000035ff077299 */ /* 0x000fe40008011604 */
[----:B------:R-:W-:Y:S02]  /*57a0*/  USEL UR4, UR50, UR5, !UP0 ;  /* 0x0000000532047287 */ /* 0x000fe4000c000000 */
[----:B------:R-:W-:Y:S01]  /*57b0*/  USEL UR7, UR51, UR7, !UP1 ;  /* 0x0000000733077287 */ /* 0x000fe2000c800000 */
[----:B------:R-:W-:Y:S01]  /*57c0*/  UMOV UR5, UR9 ;  /* 0x0000000900057c82 */ /* 0x000fe20008000000 */
[----:B------:R-:W-:Y:S02]  /*57d0*/  UIMAD.WIDE.U32 UR8, UR4, UR40, URZ ;  /* 0x00000028040872a5 */ /* 0x000fe4000f8e00ff */
[----:B------:R-:W-:Y:S03]  /*57e0*/  USHF.R.U32.HI UR6, URZ, UR12, UR5 ;  /* 0x0000000cff067299 */ /* 0x000fe60008011605 */
[----:B------:R-:W-:Y:S01]  /*57f0*/  UMOV UR5, UR11 ;  /* 0x0000000b00057c82 */ /* 0x000fe20008000000 */
[----:B------:R-:W-:Y:S02]  /*5800*/  UIMAD.WIDE.U32 UR10, UR7, UR40, URZ ;  /* 0x00000028070a72a5 */ /* 0x000fe4000f8e00ff */
[----:B------:R-:W-:Y:S02]  /*5810*/  USHF.R.U32.HI UR12, URZ, UR53, UR5 ;  /* 0x00000035ff0c7299 */ /* 0x000fe40008011605 */
[----:B------:R-:W-:Y:S01]  /*5820*/  USEL UR6, UR37, UR6, !UP0 ;  /* 0x0000000625067287 */ /* 0x000fe2000c000000 */
[----:B------:R-:W-:Y:S02]  /*5830*/  UMOV UR5, UR9 ;  /* 0x0000000900057c82 */ /* 0x000fe40008000000 */
[----:B------:R-:W-:Y:S01]  /*5840*/  UMOV UR10, UR11 ;  /* 0x0000000b000a7c82 */ /* 0x000fe20008000000 */
[----:B------:R-:W-:Y:S02]  /*5850*/  @UP2 USHF.R.U32.HI UR4, URZ, UR41, UR5 ;  /* 0x00000029ff042299 */ /* 0x000fe40008011605 */
[----:B------:R-:W-:Y:S02]  /*5860*/  @UP2 USHF.R.U32.HI UR7, URZ, UR41, UR10 ;  /* 0x00000029ff072299 */ /* 0x000fe4000801160a */
[----:B------:R-:W-:Y:S02]  /*5870*/  UIMAD UR4, UR42, UR4, URZ ;  /* 0x000000042a0472a4 */ /* 0x000fe4000f8e02ff */
[----:B------:R-:W-:Y:S02]  /*5880*/  UIMAD.WIDE.U32 UR10, UR6, UR40, URZ ;  /* 0x00000028060a72a5 */ /* 0x000fe4000f8e00ff */
[----:B------:R-:W-:Y:S02]  /*5890*/  USEL UR5, UR38, UR12, !UP1 ;  /* 0x0000000c26057287 */ /* 0x000fe4000c800000 */
[----:B------:R-:W-:Y:S02]  /*58a0*/  UIMAD UR8, UR42, UR7, URZ ;  /* 0x000000072a0872a4 */ /* 0x000fe4000f8e02ff */
[----:B------:R-:W-:Y:S03]  /*58b0*/  UISETP.GE.AND UP0, UPT, UR6, UR4, UPT ;  /* 0x000000040600728c */ /* 0x000fe6000bf06270 */
[----:B------:R-:W-:Y:S01]  /*58c0*/  UMOV UR4, UR11 ;  /* 0x0000000b00047c82 */ /* 0x000fe20008000000 */
[----:B------:R-:W-:Y:S02]  /*58d0*/  UISETP.GE.OR UP0, UPT, UR5, UR8, UP0 ;  /* 0x000000080500728c */ /* 0x000fe40008706670 */
[----:B------:R-:W-:Y:S02]  /*58e0*/  USHF.R.U32.HI UR4, URZ, UR41, UR4 ;  /* 0x00000029ff047299 */ /* 0x000fe40008011604 */
[----:B------:R-:W-:Y:S02]  /*58f0*/  UIMAD.WIDE.U32 UR8, UR5, UR40, URZ ;  /* 0x00000028050872a5 */ /* 0x000fe4000f8e00ff */
[----:B------:R-:W-:Y:S02]  /*5900*/  USEL UR11, UR6, UR4, !UP2 ;  /* 0x00000004060b7287 */ /* 0x000fe4000d000000 */
[----:B------:R-:W-:Y:S02]  /*5910*/  UIADD3 UR8, UPT, UPT, -UR5, URZ, URZ ;  /* 0x000000ff05087290 */ /* 0x000fe4000fffe1ff */
[----:B------:R-:W-:Y:S01]  /*5920*/  UIADD3 UR10, UPT, UPT, -UR11, URZ, URZ ;  /* 0x000000ff0b0a7290 */ /* 0x000fe2000fffe1ff */
[----:B------:R-:W-:Y:S01]  /*5930*/  @!UP0 UMOV UR4, UR9 ;  /* 0x0000000900048c82 */ /* 0x000fe20008000000 */
[----:B------:R-:W-:Y:S02]  /*5940*/  UIADD3 UR9, UPT, UPT, -UR6, URZ, URZ ;  /* 0x000000ff06097290 */ /* 0x000fe4000fffe1ff */
[----:B------:R-:W-:Y:S02]  /*5950*/  @!UP0 USHF.R.U32.HI UR4, URZ, UR41, UR4 ;  /* 0x00000029ff048299 */ /* 0x000fe40008011604 */
[----:B------:R-:W-:Y:S02]  /*5960*/  UIMAD UR10, UR42, UR10, UR6 ;  /* 0x0000000a2a0a72a4 */ /* 0x000fe4000f8e0206 */
[----:B------:R-:W-:Y:S04]  /*5970*/  @!UP0 USEL UR4, UR5, UR4, !UP2 ;  /* 0x0000000405048287 */ /* 0x000fe8000d000000 */
[----:B------:R-:W-:Y:S02]  /*5980*/  @!UP0 UIMAD UR10, UR7, UR10, UR4 ;  /* 0x0000000a070a82a4 */ /* 0x000fe4000f8e0204 */
[----:B------:R-:W-:Y:S02]  /*5990*/  @!UP0 UIADD3 UR11, UPT, UPT, UR11, -UR4, URZ ;  /* 0x800000040b0b8290 */ /* 0x000fe4000fffe0ff */
[----:B------:R-:W-:Y:S02]  /*59a0*/  UIMAD UR7, UR43, UR8, UR38 ;  /* 0x000000082b0772a4 */ /* 0x000fe4000f8e0226 */
[----:B------:R-:W-:Y:S02]  /*59b0*/  @!UP0 UIMAD UR6, UR11, UR42, UR5 ;  /* 0x0000002a0b0682a4 */ /* 0x000fe4000f8e0205 */
[----:B------:R-:W-:Y:S01]  /*59c0*/  UIMAD UR4, UR54, UR9, UR37 ;  /* 0x00000009360472a4 */ /* 0x000fe2000f8e0225 */
[----:B------:R-:W-:Y:S02]  /*59d0*/  @!UP0 UMOV UR5, UR10 ;  /* 0x0000000a00058c82 */ /* 0x000fe40008000000 */
[----:B------:R-:W-:Y:S02]  /*59e0*/  UIMAD UR38, UR5, UR43, UR7 ;  /* 0x0000002b052672a4 */ /* 0x000fe4000f8e0207 */
[----:B------:R-:W-:Y:S11]  /*59f0*/  UIMAD UR37, UR6, UR54, UR4 ;  /* 0x00000036062572a4 */ /* 0x000ff6000f8e0204 */
[----:B------:R-:W-:Y:S01]  /*5a00*/  @!UPT UIADD3 URZ, UPT, UPT, URZ, URZ, URZ ;  /* 0x000000fffffff290 */ /* 0x000fe2000fffe0ff */
.L_x_92:
[----:B------:R-:W-:Y:S01]  /*5a10*/  UISETP.NE.AND UP0, UPT, UR39, 0x1, UPT ;  /* 0x000000012700788c */ /* 0x000fe2000bf05270 */
[----:B------:R-:W-:Y:S10]  /*5a20*/  IADD3 R51, PT, PT, R51, 0x1, RZ ;  /* 0x0000000133337810 */ /* 0x000ff40007ffe0ff */
[----:B------:R-:W2:Y:S01]  /*5a30*/  @!UP0 LDCU.128 UR12, c[0x0][0xb10] ;  /* 0x00016200ff0c87ac */ /* 0x000ea20008000c00 */
[----:B------:R-:W4:Y:S01]  /*5a40*/  @!UP0 LDCU UR5, c[0x0][0xb0c] ;  /* 0x00016180ff0587ac */ /* 0x000f220008000800 */
[----:B------:R-:W3:Y:S01]  /*5a50*/  @!UP0 LDCU UR10, c[0x0][0xb20] ;  /* 0x00016400ff0a87ac */ /* 0x000ee20008000800 */
[----:B--2---:R-:W-:Y:S02]  /*5a60*/  UIMAD.WIDE.U32 UR8, UR38, UR12, URZ ;  /* 0x0000000c260872a5 */ /* 0x004fe4000f8e00ff */
[----:B------:R-:W-:Y:S02]  /*5a70*/  UIMAD.WIDE.U32 UR6, UR37, UR15, URZ ;  /* 0x0000000f250672a5 */ /* 0x000fe4000f8e00ff */
[----:B------:R-:W-:Y:S03]  /*5a80*/  @!UP0 UISETP.NE.AND UP1, UPT, UR14, 0x1, UPT ;  /* 0x000000010e00888c */ /* 0x000fe6000bf25270 */
[----:B------:R-:W-:Y:S01]  /*5a90*/  @!UP0 UMOV UR4, UR9 ;  /* 0x0000000900048c82 */ /* 0x000fe20008000000 */
[----:B----4-:R-:W-:Y:S02]  /*5aa0*/  @!UP0 UISETP.NE.AND UP2, UPT, UR5, 0x1, UPT ;  /* 0x000000010500888c */ /* 0x010fe4000bf45270 */
[----:B------:R-:W-:Y:S01]  /*5ab0*/  @!UP0 USHF.R.U32.HI UR4, URZ, UR13, UR4 ;  /* 0x0000000dff048299 */ /* 0x000fe20008011604 */
[----:B------:R-:W-:Y:S02]  /*5ac0*/  @!UP0 UMOV UR6, UR7 ;  /* 0x0000000700068c82 */ /* 0x000fe40008000000 */
[----:B---3--:R-:W-:Y:S02]  /*5ad0*/  @!UP0 USHF.R.U32.HI UR6, URZ, UR10, UR6 ;  /* 0x0000000aff068299 */ /* 0x008fe40008011606 */
[----:B------:R-:W-:Y:S02]  /*5ae0*/  @!UP0 USEL UR7, UR38, UR4, !UP2 ;  /* 0x0000000426078287 */ /* 0x000fe4000d000000 */
[----:B------:R-:W-:Y:S04]  /*5af0*/  @!UP0 USEL UR6, UR37, UR6, !UP1 ;  /* 0x0000000625068287 */ /* 0x000fe8000c800000 */
[----:B------:R-:W-:Y:S02]  /*5b00*/  @!UP0 UIADD3 UR4, UPT, UPT, -UR7, UR6, URZ ;  /* 0x0000000607048290 */ /* 0x000fe4000fffe1ff */
[----:B------:R-:W-:Y:S02]  /*5b10*/  @!UP0 UIADD3 UR6, UPT, UPT, UR7, -UR6, URZ ;  /* 0x8000000607068290 */ /* 0x000fe4000fffe0ff */
[----:B------:R-:W-:Y:S02]  /*5b20*/  @!UP0 UIMAD UR38, UR4, UR5, UR38 ;  /* 0x00000005042682a4 */ /* 0x000fe4000f8e0226 */
[----:B------:R-:W-:Y:S02]  /*5b30*/  @!UP0 UIMAD UR37, UR6, UR14, UR37 ;  /* 0x0000000e062582a4 */ /* 0x000fe4000f8e0225 */
[----:B------:R-:W-:Y:S09]  /*5b40*/  ULOP3.LUT UP0, URZ, UR62, 0x1b0, URZ, 0xc0, !UPT ;  /* 0x000001b03eff7892 */ /* 0x000ff2000f80c0ff */
[----:B------:R-:W-:Y:S05]  /*5b50*/  BRA.U !UP0, `(.L_x_93) ;  /* 0x00000001087c7547 */ /* 0x000fea000b800000 */
[----:B------:R-:W2:Y:S01]  /*5b60*/  LDCU.64 UR8, c[0x4][0x80] ;  /* 0x01001000ff0877ac */ /* 0x000ea20008000a00 */
[----:B------:R-:W-:Y:S01]  /*5b70*/  MOV R2, 0x0 ;  /* 0x0000000000027802 */ /* 0x000fe20000000f00 */
[----:B------:R-:W-:Y:S02]  /*5b80*/  HFMA2 R12, -RZ, RZ, 0, 5.9604644775390625e-08 ;  /* 0x00000001ff0c7431 */ /* 0x000fe400000001ff */
[----:B------:R-:W-:Y:S01]  /*5b90*/  IMAD.MOV.U32 R8, RZ, RZ, 0x70 ;  /* 0x00000070ff087424 */ /* 0x000fe200078e00ff */
[----:B------:R3:W4:Y:S01]  /*5ba0*/  LDC.64 R14, c[0x4][R2] ;  /* 0x01000000020e7b82 */ /* 0x0007220000000a00 */
[----:B------:R-:W1:Y:S01]  /*5bb0*/  LDCU.64 UR6, c[0x4][0x88] ;  /* 0x01001100ff0677ac */ /* 0x000e620008000a00 */
[----:B------:R-:W-:Y:S01]  /*5bc0*/  IMAD.MOV.U32 R13, RZ, RZ, RZ ;  /* 0x000000ffff0d7224 */ /* 0x000fe200078e00ff */
[----:B------:R-:W1:Y:S01]  /*5bd0*/  LDCU.64 UR4, c[0x4][0x8] ;  /* 0x01000100ff0477ac */ /* 0x000e620008000a00 */
[----:B--2---:R-:W-:Y:S01]  /*5be0*/  MOV R5, UR9 ;  /* 0x0000000900057c02 */ /* 0x004fe20008000f00 */
[----:B------:R-:W-:Y:S01]  /*5bf0*/  IMAD.U32 R4, RZ, RZ, UR8 ;  /* 0x00000008ff047e24 */ /* 0x000fe2000f8e00ff */
[----:B-1----:R-:W-:Y:S01]  /*5c00*/  MOV R7, UR7 ;  /* 0x0000000700077c02 */ /* 0x002fe20008000f00 */
[----:B------:R-:W-:Y:S01]  /*5c10*/  IMAD.U32 R6, RZ, RZ, UR6 ;  /* 0x00000006ff067e24 */ /* 0x000fe2000f8e00ff */
[----:B------:R-:W-:Y:S01]  /*5c20*/  MOV R11, UR5 ;  /* 0x00000005000b7c02 */ /* 0x000fe20008000f00 */
[----:B------:R-:W-:Y:S02]  /*5c30*/  IMAD.U32 R10, RZ, RZ, UR4 ;  /* 0x00000004ff0a7e24 */ /* 0x000fe4000f8e00ff */
[----:B------:R-:W-:Y:S07]  /*5c40*/  LEPC R20, `(.L_x_94) ;  /* 0x000000001014794e */ /* 0x000fee0000000000 */
[----:B---345:R-:W-:Y:S05]  /*5c50*/  CALL.ABS.NOINC R14 ;  /* 0x000000000e007343 */ /* 0x038fea0003c00000 */
.L_x_94:
[----:B------:R-:W1:Y:S01]  /*5c60*/  LDCU.64 UR8, c[0x4][0x80] ;  /* 0x01001000ff0877ac */ /* 0x000e620008000a00 */
[----:B------:R-:W2:Y:S01]  /*5c70*/  LDC.64 R2, c[0x4][R2] ;  /* 0x0100000002027b82 */ /* 0x000ea20000000a00 */
[----:B------:R-:W-:Y:S02]  /*5c80*/  HFMA2 R12, -RZ, RZ, 0, 5.9604644775390625e-08 ;  /* 0x00000001ff0c7431 */ /* 0x000fe400000001ff */
[----:B------:R-:W-:Y:S02]  /*5c90*/  IMAD.MOV.U32 R8, RZ, RZ, 0x70 ;  /* 0x00000070ff087424 */ /* 0x000fe400078e00ff */
[----:B------:R-:W-:Y:S01]  /*5ca0*/  IMAD.MOV.U32 R13, RZ, RZ, RZ ;  /* 0x000000ffff0d7224 */ /* 0x000fe200078e00ff */
[----:B------:R-:W3:Y:S01]  /*5cb0*/  LDCU.64 UR6, c[0x4][0x88] ;  /* 0x01001100ff0677ac */ /* 0x000ee20008000a00 */
[----:B------:R-:W4:Y:S01]  /*5cc0*/  LDCU.64 UR4, c[0x4][0x8] ;  /* 0x01000100ff0477ac */ /* 0x000f220008000a00 */
[----:B-1----:R-:W-:Y:S02]  /*5cd0*/  MOV R4, UR8 ;  /* 0x0000000800047c02 */ /* 0x002fe40008000f00 */
[----:B------:R-:W-:Y:S02]  /*5ce0*/  MOV R5, UR9 ;  /* 0x0000000900057c02 */ /* 0x000fe40008000f00 */
[----:B---3--:R-:W-:Y:S01]  /*5cf0*/  MOV R7, UR7 ;  /* 0x0000000700077c02 */ /* 0x008fe20008000f00 */
[----:B------:R-:W-:Y:S01]  /*5d00*/  IMAD.U32 R6, RZ, RZ, UR6 ;  /* 0x00000006ff067e24 */ /* 0x000fe2000f8e00ff */
[----:B----4-:R-:W-:Y:S01]  /*5d10*/  MOV R11, UR5 ;  /* 0x00000005000b7c02 */ /* 0x010fe20008000f00 */
[----:B------:R-:W-:Y:S02]  /*5d20*/  IMAD.U32 R10, RZ, RZ, UR4 ;  /* 0x00000004ff0a7e24 */ /* 0x000fe4000f8e00ff */
[----:B------:R-:W-:Y:S07]  /*5d30*/  LEPC R20, `(.L_x_93) ;  /* 0x000000001014794e */ /* 0x000fee0000000000 */
[----:B--2---:R-:W-:Y:S05]  /*5d40*/  CALL.ABS.NOINC R2 ;  /* 0x0000000002007343 */ /* 0x004fea0003c00000 */
.L_x_93:
[----:B------:R-:W-:Y:S01]  /*5d50*/  ISETP.NE.U32.AND P3, PT, R46, RZ, PT ;  /* 0x000000ff2e00720c */ /* 0x000fe20003f65070 */
[----:B------:R-:W-:Y:S01]  /*5d60*/  UISETP.NE.AND UP1, UPT, UR63, URZ, UPT ;  /* 0x000000ff3f00728c */ /* 0x000fe2000bf25270 */
[----:B------:R-:W-:Y:S02]  /*5d70*/  ISETP.NE.U32.AND P4, PT, R42, RZ, PT ;  /* 0x000000ff2a00720c */ /* 0x000fe40003f85070 */
[----:B------:R-:W-:Y:S02]  /*5d80*/  ISETP.NE.AND.EX P3, PT, R47, RZ, PT, P3 ;  /* 0x000000ff2f00720c */ /* 0x000fe40003f65330 */
[----:B------:R-:W-:Y:S02]  /*5d90*/  PLOP3.LUT P1, PT, PT, PT, PT, 0x8, 0x80 ;  /* 0x000000000080781c */ /* 0x000fe40003f2e170 */
[----:B------:R-:W-:Y:S02]  /*5da0*/  PLOP3.LUT P0, PT, PT, PT, UP1, 0x80, 0x8 ;  /* 0x000000000008781c */ /* 0x000fe40003f0f018 */
[----:B------:R-:W-:Y:S02]  /*5db0*/  ISETP.NE.AND.EX P4, PT, R43, RZ, PT, P4 ;  /* 0x000000ff2b00720c */ /* 0x000fe40003f85340 */
[----:B------:R-:W2:Y:S09]  /*5dc0*/  @UP1 LDCU.64 UR4, c[0x0][0x888] ;  /* 0x00011100ff0417ac */ /* 0x000eb20008000a00 */
[----:B------:R-:W-:Y:S01]  /*5dd0*/  @P0 PLOP3.LUT P1, PT, P3, PT, PT, 0x80, 0x8 ;  /* 0x000000000008081c */ /* 0x000fe20001f2f070 */
[----:B--2---:R-:W-:Y:S04]  /*5de0*/  @UP1 UISETP.NE.U32.AND UP0, UPT, UR4, URZ, UPT ;  /* 0x000000ff0400128c */ /* 0x004fe8000bf05070 */
[----:B------:R-:W-:Y:S04]  /*5df0*/  @UP1 UISETP.NE.AND.EX UP0, UPT, UR5, URZ, UPT, UP0 ;  /* 0x000000ff0500128c */ /* 0x000fe8000bf05300 */
[----:B------:R-:W-:Y:S01]  /*5e00*/  @UP1 USEL UR4, URZ, 0xffffffff, UP0 ;  /* 0xffffffffff041887 */ /* 0x000fe20008000000 */
[----:B------:R-:W-:Y:S11]  /*5e10*/  @!P3 BRA `(.L_x_95) ;  /* 0x000000000030b947 */ /* 0x000ff60003800000 */
[----:B------:R-:W-:Y:S01]  /*5e20*/  ISETP.NE.U32.AND P2, PT, R44, RZ, PT ;  /* 0x000000ff2c00720c */ /* 0x000fe20003f45070 */
[----:B------:R-:W2:Y:S01]  /*5e30*/  LDCU.64 UR6, c[0x0][0x358] ;  /* 0x00006b00ff0677ac */ /* 0x000ea20008000a00 */
[----:B------:R-:W-:Y:S02]  /*5e40*/  IMAD.MOV.U32 R49, RZ, RZ, 0x1 ;  /* 0x00000001ff317424 */ /* 0x000fe400078e00ff */
[----:B------:R-:W-:Y:S11]  /*5e50*/  ISETP.NE.AND.EX P2, PT, R45, RZ, PT, P2 ;  /* 0x000000ff2d00720c */ /* 0x000ff60003f45320 */
[----:B------:R-:W-:Y:S02]  /*5e60*/  @!UPT UIADD3 URZ, UPT, UPT, URZ, URZ, URZ ;  /* 0x000000fffffff290 */ /* 0x000fe4000fffe0ff */
[----:B------:R-:W3:Y:S01]  /*5e70*/  @P2 LDC.64 R2, c[0x0][0x888] ;  /* 0x00022200ff022b82 */ /* 0x000ee20000000a00 */
[----:B-1----:R-:W-:Y:S04]  /*5e80*/  @P2 IMAD R0, R46, UR36, RZ ;  /* 0x000000242e002c24 */ /* 0x002fe8000f8e02ff */
[----:B---3--:R-:W-:Y:S04]  /*5e90*/  @P2 IMAD.WIDE R2, R0, 0x4, R2 ;  /* 0x0000000400022825 */ /* 0x008fe800078e0202 */
[----:B------:R-:W-:Y:S01]  /*5ea0*/  HFMA2 R0, -RZ, RZ, 0, 5.9604644775390625e-08 ;  /* 0x00000001ff007431 */ /* 0x000fe200000001ff */
[----:B--2--5:R2:W5:Y:S04]  /*5eb0*/  @P2 LDG.E R25, desc[UR6][R2.64] ;  /* 0x0000000602192981 */ /* 0x024568000c1e1900 */
[----:B------:R-:W-:Y:S01]  /*5ec0*/  @!P2 PRMT R49, R0, 0x7610, R49 ;  /* 0x000076100031a816 */ /* 0x000fe20000000031 */
[----:B--2---:R-:W3:Y:S06]  /*5ed0*/  @!P2 LDC R25, c[0x0][0x880] ;  /* 0x00022000ff19ab82 */ /* 0x004eec0000000800 */
.L_x_95:
[----:B------:R-:W-:Y:S05]  /*5ee0*/  @!P4 BRA `(.L_x_96) ;  /* 0x000000000024c947 */ /* 0x000fea0003800000 */
[----:B------:R-:W-:Y:S01]  /*5ef0*/  ISETP.NE.U32.AND P2, PT, R40, RZ, PT ;  /* 0x000000ff2800720c */ /* 0x000fe20003f45070 */
[----:B------:R-:W2:Y:S03]  /*5f00*/  LDCU.64 UR6, c[0x0][0x358] ;  /* 0x00006b00ff0677ac */ /* 0x000ea60008000a00 */
[----:B------:R-:W-:Y:S11]  /*5f10*/  ISETP.NE.AND.EX P2, PT, R41, RZ, PT, P2 ;  /* 0x000000ff2900720c */ /* 0x000ff60003f45320 */
[----:B------:R-:W-:Y:S02]  /*5f20*/  @!UPT UIADD3 URZ, UPT, UPT, URZ, URZ, URZ ;  /* 0x000000fffffff290 */ /* 0x000fe4000fffe0ff */
[----:B------:R-:W4:Y:S01]  /*5f30*/  @P2 LDC.64 R2, c[0x0][0x8a8] ;  /* 0x00022a00ff022b82 */ /* 0x000f220000000a00 */
[----:B-1----:R-:W-:Y:S04]  /*5f40*/  @P2 IMAD R0, R42, UR36, RZ ;  /* 0x000000242a002c24 */ /* 0x002fe8000f8e02ff */
[----:B----4-:R-:W-:Y:S05]  /*5f50*/  @P2 IMAD.WIDE R2, R0, 0x4, R2 ;  /* 0x0000000400022825 */ /* 0x010fea00078e0202 */
[----:B--2--5:R2:W5:Y:S02]  /*5f60*/  @P2 LDG.E R24, desc[UR6][R2.64] ;  /* 0x0000000602182981 */ /* 0x024564000c1e1900 */
[----:B--2---:R-:W4:Y:S02]  /*5f70*/  @!P2 LDC R24, c[0x0][0x8a0] ;  /* 0x00022800ff18ab82 */ /* 0x004f240000000800 */
.L_x_96:
[----:B---3-5:R-:W-:Y:S01]  /*5f80*/  @P0 FSETP.NEU.AND P4, PT, R25, RZ, PT ;  /* 0x000000ff1900020b */ /* 0x028fe20003f8d000 */
[----:B-1----:R-:W-:Y:S01]  /*5f90*/  IMAD.U32 R0, RZ, RZ, UR4 ;  /* 0x00000004ff007e24 */ /* 0x002fe2000f8e00ff */
[----:B------:R-:W-:Y:S01]  /*5fa0*/  @P0 LOP3.LUT P2, RZ, R49, 0xff, RZ, 0xc0, !PT ;  /* 0x000000ff31ff0812 */ /* 0x000fe2000784c0ff */
[----:B------:R-:W-:Y:S01]  /*5fb0*/  IMAD.U32 R3, RZ, RZ, UR45 ;  /* 0x0000002dff037e24 */ /* 0x000fe2000f8e00ff */
[----:B------:R-:W-:Y:S01]  /*5fc0*/  @P0 SEL R2, RZ, 0xffffffff, P4 ;  /* 0xffffffffff020807 */ /* 0x000fe20002000000 */
[----:B------:R-:W-:Y:S01]  /*5fd0*/  BSSY B1, `(.L_x_97) ;  /* 0x0000035000017945 */ /* 0x000fe20003800000 */
[----:B------:R-:W-:Y:S02]  /*5fe0*/  LOP3.LUT R4, R55, 0x1, RZ, 0x3c, !PT ;  /* 0x0000000137047812 */ /* 0x000fe400078e3cff */
[----:B------:R-:W-:Y:S02]  /*5ff0*/  CS2R R38, SRZ ;  /* 0x0000000000267805 */ /* 0x000fe4000001ff00 */
[----:B------:R-:W-:Y:S02]  /*6000*/  @P1 SEL R2, R0, R2, !P2 ;  /* 0x0000000200021207 */ /* 0x000fe40005000000 */
[----:B------:R-:W-:Y:S02]  /*6010*/  CS2R R36, SRZ ;  /* 0x0000000000247805 */ /* 0x000fe4000001ff00 */
[----:B------:R-:W-:Y:S02]  /*6020*/  LEA R3, R3, UR44, 0x3 ;  /* 0x0000002c03037c11 */ /* 0x000fe4000f8e18ff */
[----:B------:R-:W-:Y:S02]  /*6030*/  CS2R R30, SRZ ;  /* 0x00000000001e7805 */ /* 0x000fe4000001ff00 */
[----:B------:R-:W-:Y:S02]  /*6040*/  @P0 LOP3.LUT R2, R2, 0x1, RZ, 0xc0, !PT ;  /* 0x0000000102020812 */ /* 0x000fe400078ec0ff */
[----:B------:R-:W-:Y:S02]  /*6050*/  CS2R R28, SRZ ;  /* 0x00000000001c7805 */ /* 0x000fe4000001ff00 */
[----:B------:R-:W-:Y:S02]  /*6060*/  LEA R26, R22, UR44, 0x3 ;  /* 0x0000002c161a7c11 */ /* 0x000fe4000f8e18ff */
[----:B------:R-:W-:Y:S02]  /*6070*/  ISETP.NE.U32.OR P6, PT, R2, 0x1, !P0 ;  /* 0x000000010200780c */ /* 0x000fe400047c5470 */
[----:B------:R-:W-:Y:S02]  /*6080*/  SHF.L.U32 R5, R54, 0x1f, RZ ;  /* 0x0000001f36057819 */ /* 0x000fe400000006ff */
[----:B------:R-:W-:Y:S02]  /*6090*/  LEA.HI R2, R22, R22, RZ, 0x1 ;  /* 0x0000001616027211 */ /* 0x000fe400078f08ff */
[----:B------:R-:W-:Y:S02]  /*60a0*/  PLOP3.LUT P5, PT, PT, PT, PT, 0x8, 0x80 ;  /* 0x000000000080781c */ /* 0x000fe40003fae170 */
[----:B------:R-:W-:Y:S05]  /*60b0*/  P2R R58, PR, RZ, 0x40 ;  /* 0x00000040ff3a7803 */ /* 0x000fea0000000000 */
[----:B------:R-:W-:Y:S04]  /*60c0*/  @P6 SHF.L.U32 R0, R4, 0x1f, RZ ;  /* 0x0000001f04006819 */ /* 0x000fe800000006ff */
[----:B------:R1:W2:Y:S01]  /*60d0*/  @P6 SYNCS.PHASECHK.TRANS64.TRYWAIT P0, [R3+URZ+0x90], R0 ;  /* 0x00009000030065a7 */ /* 0x0002a200080011ff */
[----:B------:R3:W3:Y:S01]  /*60e0*/  SYNCS.PHASECHK.TRANS64.TRYWAIT P4, [R26+URZ+0xe0], R5 ;  /* 0x0000e0051a0075a7 */ /* 0x0006e200080811ff */
[C---:B-1----:R-:W-:Y:S01]  /*60f0*/  IMAD.SHL.U32 R0, R2.reuse, 0x10, RZ ;  /* 0x0000001002007824 */ /* 0x042fe200078e00ff */
[----:B------:R-:W-:Y:S04]  /*6100*/  LOP3.LUT R2, R2, 0xffe, RZ, 0xc0, !PT ;  /* 0x00000ffe02027812 */ /* 0x000fe800078ec0ff */
[----:B------:R-:W-:Y:S01]  /*6110*/  LOP3.LUT R0, R0, 0xffffffe0, RZ, 0xc0, !PT ;  /* 0xffffffe000007812 */ /* 0x000fe200078ec0ff */
[----:B------:R-:W-:Y:S04]  /*6120*/  IMAD.IADD R2, R22, 0x1, -R2 ;  /* 0x0000000116027824 */ /* 0x000fe800078e0a02 */
[----:B------:R-:W-:Y:S04]  /*6130*/  IMAD.IADD R0, R23, 0x1, R0 ;  /* 0x0000000117007824 */ /* 0x000fe800078e0200 */
[----:B------:R-:W-:Y:S01]  /*6140*/  IMAD R2, R2, 0x100000, R0 ;  /* 0x0010000002027824 */ /* 0x000fe200078e0200 */
[----:B--2---:R-:W-:Y:S01]  /*6150*/  @P6 PLOP3.LUT P5, PT, P0, PT, PT, 0x8, 0x80 ;  /* 0x000000000080681c */ /* 0x004fe200007ae170 */
[----:B------:R-:W-:Y:S01]  /*6160*/  @!UPT UIADD3 URZ, UPT, UPT, URZ, URZ, URZ ;  /* 0x000000fffffff290 */ /* 0x000fe2000fffe0ff */
[----:B---3--:R-:W-:Y:S11]  /*6170*/  @!P6 BRA `(.L_x_98) ;  /* 0x000000000068e947 */ /* 0x008ff60003800000 */
[----:B------:R-:W-:Y:S01]  /*6180*/  ISETP.NE.U32.AND P0, PT, RZ, UR58, PT ;  /* 0x0000003aff007c0c */ /* 0x000fe2000bf05070 */
[----:B------:R-:W-:Y:S01]  /*6190*/  BSSY B0, `(.L_x_99) ;  /* 0x000000e000007945 */ /* 0x000fe20003800000 */
[----:B------:R-:W-:Y:S02]  /*61a0*/  FSETP.NEU.AND P2, PT, R25, RZ, PT ;  /* 0x000000ff1900720b */ /* 0x000fe40003f4d000 */
[----:B------:R-:W-:Y:S02]  /*61b0*/  ISETP.NE.AND.EX P0, PT, RZ, UR59, PT, P0 ;  /* 0x0000003bff007c0c */ /* 0x000fe4000bf05300 */
[----:B------:R-:W-:Y:S02]  /*61c0*/  LOP3.LUT P1, RZ, R49, 0xff, RZ, 0xc0, !PT ;  /* 0x000000ff31ff7812 */ /* 0x000fe4000782c0ff */
[----:B------:R-:W-:Y:S02]  /*61d0*/  SEL R0, RZ, 0xffffffff, P2 ;  /* 0xffffffffff007807 */ /* 0x000fe40001000000 */
[----:B------:R-:W-:Y:S04]  /*61e0*/  SEL R6, RZ, 0xffffffff, P0 ;  /* 0xffffffffff067807 */ /* 0x000fe80000000000 */
[----:B------:R-:W-:Y:S04]  /*61f0*/  @P3 SEL R0, R6, R0, !P1 ;  /* 0x0000000006003207 */ /* 0x000fe80004800000 */
[----:B------:R-:W-:Y:S04]  /*6200*/  LOP3.LUT R0, R0, 0x1, RZ, 0xc0, !PT ;  /* 0x0000000100007812 */ /* 0x000fe800078ec0ff */
[----:B------:R-:W-:Y:S01]  /*6210*/  ISETP.NE.U32.AND P0, PT, R0, 0x1, PT ;  /* 0x000000010000780c */ /* 0x000fe20003f05070 */
[----:B------:R-:W-:Y:S01]  /*6220*/  IMAD.U32 R0, RZ, RZ, UR45 ;  /* 0x0000002dff007e24 */ /* 0x000fe2000f8e00ff */
[----:B------:R-:W-:Y:S11]  /*6230*/  @!P5 BRA `(.L_x_100) ;  /* 0x00000000000cd947 */ /* 0x000ff60003800000 */
[----:B------:R-:W-:Y:S04]  /*6240*/  SHF.L.U32 R4, R4, 0x1f, RZ ;  /* 0x0000001f04047819 */ /* 0x000fe800000006ff */
[----:B------:R-:W1:Y:S02]  /*6250*/  SYNCS.PHASECHK.TRANS64.TRYWAIT P1, [R3+URZ+0x90], R4 ;  /* 0x00009004030075a7 */ /* 0x000e6400080211ff */
[----:B-1----:R-:W-:Y:S05]  /*6260*/  @!P1 BRA `(.L_x_101) ;  /* 0x0000001400689947 */ /* 0x002fea0003800000 */
.L_x_100:
[----:B------:R-:W-:Y:S05]  /*6270*/  BSYNC B0 ;  /* 0x0000000000007941 */ /* 0x000fea0003800000 */
.L_x_99:
[----:B-1----:R-:W-:Y:S01]  /*6280*/  @P0 IMAD R3, R0, 0x800, R48 ;  /* 0x0000080000030824 */ /* 0x002fe200078e0230 */
[----:B------:R-:W-:Y:S02]  /*6290*/  CS2R R30, SRZ ;  /* 0x00000000001e7805 */ /* 0x000fe4000001ff00 */
[----:B------:R-:W-:Y:S01]  /*62a0*/  CS2R R28, SRZ ;  /* 0x00000000001c7805 */ /* 0x000fe2000001ff00 */
[----:B------:R-:W-:Y:S01]  /*62b0*/  IMAD.MOV.U32 R38, RZ, RZ, RZ ;  /* 0x000000ffff267224 */ /* 0x000fe200078e00ff */
[----:B------:R-:W-:Y:S02]  /*62c0*/  CS2R R36, SRZ ;  /* 0x0000000000247805 */ /* 0x000fe4000001ff00 */
[----:B------:R-:W-:Y:S01]  /*62d0*/  @P0 LEA R3, R3, UR44, 0x1 ;  /* 0x0000002c03030c11 */ /* 0x000fe2000f8e08ff */
[----:B------:R-:W-:Y:S05]  /*62e0*/  @P0 WARPSYNC.ALL ;  /* 0x0000000000000948 */ /* 0x000fea0003800000 */
[----:B------:R1:W2:Y:S01]  /*62f0*/  @P0 LDSM.16.M88.4 R28, [R3+0x200] ;  /* 0x00020000031c083b */ /* 0x0002a20000000200 */
[----:B------:R-:W-:Y:S05]  /*6300*/  @P0 IMAD R0, R56, 0x2, R3 ;  /* 0x0000000238000824 */ /* 0x000fea00078e0203 */
[----:B------:R1:W3:Y:S02]  /*6310*/  @P0 LDSM.16.M88.4 R36, [R0+0x200] ;  /* 0x000200000024083b */ /* 0x0002e40000000200 */
.L_x_98:
[----:B------:R-:W-:Y:S05]  /*6320*/  BSYNC B1 ;  /* 0x0000000000017941 */ /* 0x000fea0003800000 */
.L_x_97:
[----:B-1----:R-:W-:Y:S04]  /*6330*/  SHF.R.U32.HI R0, RZ, 0x15, R2 ;  /* 0x00000015ff007819 */ /* 0x002fe80000011602 */
[----:B------:R-:W-:Y:S01]  /*6340*/  LOP3.LUT P0, RZ, R0, 0x3, R50, 0x48, !PT ;  /* 0x0000000300ff7812 */ /* 0x000fe20007804832 */
[----:B------:R-:W-:Y:S01]  /*6350*/  @!UPT UIADD3 URZ, UPT, UPT, URZ, URZ, URZ ;  /* 0x000000fffffff290 */ /* 0x000fe2000fffe0ff */
[----:B------:R-:W-:Y:S11]  /*6360*/  @P4 BRA `(.L_x_102) ;  /* 0x0000000000084947 */ /* 0x000ff60003800000 */
[----:B------:R-:W1:Y:S02]  /*6370*/  SYNCS.PHASECHK.TRANS64.TRYWAIT P1, [R26+URZ+0xe0], R5 ;  /* 0x0000e0051a0075a7 */ /* 0x000e6400080211ff */
[----:B-1----:R-:W-:Y:S05]  /*6380*/  @!P1 BRA `(.L_x_103) ;  /* 0x0000001400349947 */ /* 0x002fea0003800000 */
.L_x_102:
[----:B------:R-:W-:Y:S05]  /*6390*/  @!P0 BRA `(.L_x_104) ;  /* 0x0000000000408947 */ /* 0x000fea0003800000 */
[----:B------:R-:W1:Y:S01]  /*63a0*/  LDCU.64 UR8, c[0x4][0x70] ;  /* 0x01000e00ff0877ac */ /* 0x000e620008000a00 */
[----:B------:R-:W-:Y:S01]  /*63b0*/  MOV R15, 0x0 ;  /* 0x00000000000f7802 */ /* 0x000fe20000000f00 */
[----:B------:R-:W-:Y:S02]  /*63c0*/  HFMA2 R12, -RZ, RZ, 0, 5.9604644775390625e-08 ;  /* 0x00000001ff0c7431 */ /* 0x000fe400000001ff */
[----:B------:R-:W-:Y:S02]  /*63d0*/  IMAD.MOV.U32 R8, RZ, RZ, 0x192 ;  /* 0x00000192ff087424 */ /* 0x000fe400078e00ff */
[----:B------:R-:W-:Y:S01]  /*63e0*/  IMAD.MOV.U32 R13, RZ, RZ, RZ ;  /* 0x000000ffff0d7224 */ /* 0x000fe200078e00ff */
[----:B------:R-:W5:Y:S01]  /*63f0*/  LDCU.64 UR6, c[0x4][0x78] ;  /* 0x01000f00ff0677ac */ /* 0x000f620008000a00 */
[----:B------:R-:W2:Y:S01]  /*6400*/  LDC.64 R14, c[0x4][R15] ;  /* 0x010000000f0e7b82 */ /* 0x000ea20000000a00 */
[----:B------:R-:W4:Y:S01]  /*6410*/  LDCU.64 UR4, c[0x4][0x10] ;  /* 0x01000200ff0477ac */ /* 0x000f220008000a00 */
[----:B-1----:R-:W-:Y:S01]  /*6420*/  MOV R5, UR9 ;  /* 0x0000000900057c02 */ /* 0x002fe20008000f00 */
[----:B------:R-:W-:Y:S01]  /*6430*/  IMAD.U32 R4, RZ, RZ, UR8 ;  /* 0x00000008ff047e24 */ /* 0x000fe2000f8e00ff */
[----:B-----5:R-:W-:Y:S01]  /*6440*/  MOV R7, UR7 ;  /* 0x0000000700077c02 */ /* 0x020fe20008000f00 */
[----:B------:R-:W-:Y:S01]  /*6450*/  IMAD.U32 R6, RZ, RZ, UR6 ;  /* 0x00000006ff067e24 */ /* 0x000fe2000f8e00ff */
[----:B----4-:R-:W-:Y:S01]  /*6460*/  MOV R11, UR5 ;  /* 0x00000005000b7c02 */ /* 0x010fe20008000f00 */
[----:B------:R-:W-:Y:S02]  /*6470*/  IMAD.U32 R10, RZ, RZ, UR4 ;  /* 0x00000004ff0a7e24 */ /* 0x000fe4000f8e00ff */
[----:B------:R-:W-:Y:S07]  /*6480*/  LEPC R20, `(.L_x_104) ;  /* 0x000000001014794e */ /* 0x000fee0000000000 */
[----:B--23--:R-:W-:Y:S05]  /*6490*/  CALL.ABS.NOINC R14 ;  /* 0x000000000e007343 */ /* 0x00cfea0003c00000 */
.L_x_104:
[----:B------:R-:W-:Y:S01]  /*64a0*/  ISETP.NE.AND P0, PT, R57, RZ, PT ;  /* 0x000000ff3900720c */ /* 0x000fe20003f05270 */
[----:B------:R-:W-:Y:S05]  /*64b0*/  WARPSYNC.ALL ;  /* 0x0000000000007948 */ /* 0x000fea0003800000 */
[----:B------:R-:W-:Y:S01]  /*64c0*/  R2UR UR4, R2 ;  /* 0x00000000020472ca */ /* 0x000fe200000e0000 */
[--C-:B--2---:R-:W-:Y:S01]  /*64d0*/  HADD2.F32 R20, -RZ, R28.reuse.H0_H0 ;  /* 0x2000001cff147230 */ /* 0x104fe20000004100 */
[----:B------:R-:W-:Y:S01]  /*64e0*/  BSSY.RECONVERGENT B0, `(.L_x_105) ;  /* 0x0000057000007945 */ /* 0x000fe20003800200 */
[----:B------:R-:W-:Y:S02]  /*64f0*/  HADD2.F32 R21, -RZ, R28.H1_H1 ;  /* 0x3000001cff157230 */ /* 0x000fe40000004100 */
[--C-:B------:R-:W-:Y:S02]  /*6500*/  HADD2.F32 R27, -RZ, R29.reuse.H1_H1 ;  /* 0x3000001dff1b7230 */ /* 0x100fe40000004100 */
[----:B------:R-:W-:Y:S02]  /*6510*/  HADD2.F32 R28, -RZ, R30.H0_H0 ;  /* 0x2000001eff1c7230 */ /* 0x000fe40000004100 */
[--C-:B---3--:R-:W-:Y:S02]  /*6520*/  HADD2.F32 R32, -RZ, R36.reuse.H0_H0 ;  /* 0x20000024ff207230 */ /* 0x108fe40000004100 */
[----:B------:R-:W-:Y:S02]  /*6530*/  HADD2.F32 R33, -RZ, R36.H1_H1 ;  /* 0x30000024ff217230 */ /* 0x000fe40000004100 */
[----:B------:R-:W4:Y:S01]  /*6540*/  LDTM.16dp256bit.x4 R4, tmem[UR4] ;  /* 0x00000004000479ee */ /* 0x000f220008120000 */
[----:B------:R-:W-:Y:S01]  /*6550*/  NOP ;  /* 0x0000000000007918 */ /* 0x000fe20000000000 */
[----:B------:R-:W-:Y:S01]  /*6560*/  R2UR UR4, R26 ;  /* 0x000000001a0472ca */ /* 0x000fe200000e0000 */
[----:B------:R-:W-:Y:S02]  /*6570*/  HADD2.F32 R26, -RZ, R29.H0_H0 ;  /* 0x2000001dff1a7230 */ /* 0x000fe40000004100 */
[----:B------:R-:W-:Y:S02]  /*6580*/  HADD2.F32 R29, -RZ, R30.H1_H1 ;  /* 0x3000001eff1d7230 */ /* 0x000fe40000004100 */
[--C-:B------:R-:W-:Y:S02]  /*6590*/  HADD2.F32 R30, -RZ, R31.reuse.H0_H0 ;  /* 0x2000001fff1e7230 */ /* 0x100fe40000004100 */
[----:B------:R-:W-:Y:S02]  /*65a0*/  HADD2.F32 R31, -RZ, R31.H1_H1 ;  /* 0x3000001fff1f7230 */ /* 0x000fe40000004100 */
[--C-:B------:R-:W-:Y:S02]  /*65b0*/  HADD2.F32 R34, -RZ, R37.reuse.H0_H0 ;  /* 0x20000025ff227230 */ /* 0x100fe40000004100 */
[----:B------:R-:W-:Y:S02]  /*65c0*/  HADD2.F32 R35, -RZ, R37.H1_H1 ;  /* 0x30000025ff237230 */ /* 0x000fe40000004100 */
[----:B------:R-:W-:Y:S01]  /*65d0*/  UIADD3 UR4, UPT, UPT, UR4, 0x100, URZ ;  /* 0x0000010004047890 */ /* 0x000fe2000fffe0ff */
[--C-:B------:R-:W-:Y:S02]  /*65e0*/  HADD2.F32 R36, -RZ, R38.reuse.H0_H0 ;  /* 0x20000026ff247230 */ /* 0x100fe40000004100 */
[----:B------:R-:W-:Y:S01]  /*65f0*/  HADD2.F32 R37, -RZ, R38.H1_H1 ;  /* 0x30000026ff257230 */ /* 0x000fe20000004100 */
[----:B------:R-:W-:Y:S01]  /*6600*/  UPRMT UR5, UR49, 0x654, UR4 ;  /* 0x0000065431057896 */ /* 0x000fe20008000004 */
[--C-:B------:R-:W-:Y:S01]  /*6610*/  HADD2.F32 R38, -RZ, R39.reuse.H0_H0 ;  /* 0x20000027ff267230 */ /* 0x100fe20000004100 */
[----:B------:R-:W-:Y:S01]  /*6620*/  UIADD3 UR4, UPT, UPT, UR45, 0x1, URZ ;  /* 0x000000012d047890 */ /* 0x000fe2000fffe0ff */
[----:B------:R-:W-:Y:S02]  /*6630*/  HADD2.F32 R39, -RZ, R39.H1_H1 ;  /* 0x30000027ff277230 */ /* 0x000fe40000004100 */
[C---:B----4-:R-:W-:Y:S01]  /*6640*/  FMUL R4, R24.reuse, R4 ;  /* 0x0000000418047220 */ /* 0x050fe20000400000 */
[C---:B------:R-:W-:Y:S01]  /*6650*/  FMUL R5, R24.reuse, R5 ;  /* 0x0000000518057220 */ /* 0x040fe20000400000 */
[C---:B------:R-:W-:Y:S01]  /*6660*/  FMUL R6, R24.reuse, R6 ;  /* 0x0000000618067220 */ /* 0x040fe20000400000 */
[C---:B------:R-:W-:Y:S01]  /*6670*/  FMUL R7, R24.reuse, R7 ;  /* 0x0000000718077220 */ /* 0x040fe20000400000 */
[----:B------:R-:W-:Y:S01]  /*6680*/  SYNCS.ARRIVE.TRANS64.RED.A1T0 RZ, [UR5], RZ ;  /* 0x000000ffffff79a7 */ /* 0x000fe20008100405 */
[C---:B------:R-:W-:Y:S01]  /*6690*/  FFMA R4, R25.reuse, R20, R4 ;  /* 0x0000001419047223 */ /* 0x040fe20000000004 */
[C---:B------:R-:W-:Y:S01]  /*66a0*/  FFMA R5, R25.reuse, R21, R5 ;  /* 0x0000001519057223 */ /* 0x040fe20000000005 */
[C---:B------:R-:W-:Y:S01]  /*66b0*/  FFMA R6, R25.reuse, R26, R6 ;  /* 0x0000001a19067223 */ /* 0x040fe20000000006 */
[----:B------:R-:W-:Y:S01]  /*66c0*/  FFMA R7, R25, R27, R7 ;  /* 0x0000001b19077223 */ /* 0x000fe20000000007 */
[C---:B------:R-:W-:Y:S01]  /*66d0*/  FMUL R8, R24.reuse, R8 ;  /* 0x0000000818087220 */ /* 0x040fe20000400000 */
[C---:B------:R-:W-:Y:S01]  /*66e0*/  FMUL R9, R24.reuse, R9 ;  /* 0x0000000918097220 */ /* 0x040fe20000400000 */
[----:B------:R-:W-:Y:S01]  /*66f0*/  F2FP.F16.F32.PACK_AB R4, R5, R4 ;  /* 0x000000040504723e */ /* 0x000fe200000000ff */
[C---:B------:R-:W-:Y:S01]  /*6700*/  FMUL R10, R24.reuse, R10 ;  /* 0x0000000a180a7220 */ /* 0x040fe20000400000 */
[----:B------:R-:W-:Y:S01]  /*6710*/  F2FP.F16.F32.PACK_AB R5, R7, R6 ;  /* 0x000000060705723e */ /* 0x000fe200000000ff */
[C---:B------:R-:W-:Y:S01]  /*6720*/  FFMA R8, R25.reuse, R28, R8 ;  /* 0x0000001c19087223 */ /* 0x040fe20000000008 */
[C---:B------:R-:W-:Y:S01]  /*6730*/  FFMA R9, R25.reuse, R29, R9 ;  /* 0x0000001d19097223 */ /* 0x040fe20000000009 */
[C---:B------:R-:W-:Y:S01]  /*6740*/  FMUL R11, R24.reuse, R11 ;  /* 0x0000000b180b7220 */ /* 0x040fe20000400000 */
[C---:B------:R-:W-:Y:S01]  /*6750*/  FMUL R0, R24.reuse, R12 ;  /* 0x0000000c18007220 */ /* 0x040fe20000400000 */
[C---:B------:R-:W-:Y:S01]  /*6760*/  FMUL R2, R24.reuse, R13 ;  /* 0x0000000d18027220 */ /* 0x040fe20000400000 */
[----:B------:R-:W-:Y:S01]  /*6770*/  FFMA R10, R25, R30, R10 ;  /* 0x0000001e190a7223 */ /* 0x000fe2000000000a */
[C---:B------:R-:W-:Y:S01]  /*6780*/  FMUL R3, R24.reuse, R14 ;  /* 0x0000000e18037220 */ /* 0x040fe20000400000 */
[----:B------:R-:W-:Y:S01]  /*6790*/  F2FP.F16.F32.PACK_AB R6, R9, R8 ;  /* 0x000000080906723e */ /* 0x000fe200000000ff */
[C---:B------:R-:W-:Y:S01]  /*67a0*/  FFMA R11, R25.reuse, R31, R11 ;  /* 0x0000001f190b7223 */ /* 0x040fe2000000000b */
[C---:B------:R-:W-:Y:S01]  /*67b0*/  FMUL R15, R24.reuse, R15 ;  /* 0x0000000f180f7220 */ /* 0x040fe20000400000 */
[C---:B------:R-:W-:Y:S01]  /*67c0*/  FMUL R12, R24.reuse, R16 ;  /* 0x00000010180c7220 */ /* 0x040fe20000400000 */
[C---:B------:R-:W-:Y:S01]  /*67d0*/  FFMA R0, R25.reuse, R32, R0 ;  /* 0x0000002019007223 */ /* 0x040fe20000000000 */
[----:B------:R-:W-:Y:S01]  /*67e0*/  MOV R8, UR45 ;  /* 0x0000002d00087c02 */ /* 0x000fe20008000f00 */
[C---:B------:R-:W-:Y:S01]  /*67f0*/  FMUL R13, R24.reuse, R17 ;  /* 0x00000011180d7220 */ /* 0x040fe20000400000 */
[C---:B------:R-:W-:Y:S01]  /*6800*/  FFMA R2, R25.reuse, R33, R2 ;  /* 0x0000002119027223 */ /* 0x040fe20000000002 */
[C---:B------:R-:W-:Y:S01]  /*6810*/  FMUL R14, R24.reuse, R18 ;  /* 0x00000012180e7220 */ /* 0x040fe20000400000 */
[C---:B------:R-:W-:Y:S01]  /*6820*/  FFMA R3, R25.reuse, R34, R3 ;  /* 0x0000002219037223 */ /* 0x040fe20000000003 */
[C---:B------:R-:W-:Y:S01]  /*6830*/  FFMA R15, R25.reuse, R35, R15 ;  /* 0x00000023190f7223 */ /* 0x040fe2000000000f */
[----:B------:R-:W-:Y:S01]  /*6840*/  FMUL R19, R24, R19 ;  /* 0x0000001318137220 */ /* 0x000fe20000400000 */
[C---:B------:R-:W-:Y:S01]  /*6850*/  FFMA R12, R25.reuse, R36, R12 ;  /* 0x00000024190c7223 */ /* 0x040fe2000000000c */
[----:B------:R-:W-:Y:S01]  /*6860*/  LEA R8, R8, R48, 0xb ;  /* 0x0000003008087211 */ /* 0x000fe200078e58ff */
[C---:B------:R-:W-:Y:S01]  /*6870*/  FFMA R13, R25.reuse, R37, R13 ;  /* 0x00000025190d7223 */ /* 0x040fe2000000000d */
[C---:B------:R-:W-:Y:S01]  /*6880*/  FFMA R14, R25.reuse, R38, R14 ;  /* 0x00000026190e7223 */ /* 0x040fe2000000000e */
[----:B------:R-:W-:Y:S01]  /*6890*/  FFMA R19, R25, R39, R19 ;  /* 0x0000002719137223 */ /* 0x000fe20000000013 */
[----:B------:R-:W-:Y:S02]  /*68a0*/  F2FP.F16.F32.PACK_AB R7, R11, R10 ;  /* 0x0000000a0b07723e */ /* 0x000fe400000000ff */
[----:B------:R-:W-:Y:S02]  /*68b0*/  LEA R8, R8, UR44, 0x1 ;  /* 0x0000002c08087c11 */ /* 0x000fe4000f8e08ff */
[----:B------:R-:W-:Y:S02]  /*68c0*/  F2FP.F16.F32.PACK_AB R16, R2, R0 ;  /* 0x000000000210723e */ /* 0x000fe400000000ff */
[----:B------:R-:W-:Y:S01]  /*68d0*/  F2FP.F16.F32.PACK_AB R17, R15, R3 ;  /* 0x000000030f11723e */ /* 0x000fe200000000ff */
[----:B------:R1:W-:Y:S01]  /*68e0*/  STSM.16.M88.4 [R8+0x200], R4 ;  /* 0x0002000408007844 */ /* 0x0003e20000000200 */
[----:B------:R-:W-:Y:S02]  /*68f0*/  F2FP.F16.F32.PACK_AB R18, R13, R12 ;  /* 0x0000000c0d12723e */ /* 0x000fe400000000ff */
[----:B------:R-:W-:Y:S02]  /*6900*/  F2FP.F16.F32.PACK_AB R19, R19, R14 ;  /* 0x0000000e1313723e */ /* 0x000fe400000000ff */
[----:B------:R-:W-:Y:S05]  /*6910*/  LEA R0, R56, R8, 0x1 ;  /* 0x0000000838007211 */ /* 0x000fea00078e08ff */
[----:B------:R1:W-:Y:S01]  /*6920*/  STSM.16.M88.4 [R0+0x200], R16 ;  /* 0x0002001000007844 */ /* 0x0003e20000000200 */
[----:B------:R-:W-:Y:S01]  /*6930*/  @!PT LDS RZ, [RZ] ;  /* 0x00000000fffff984 */ /* 0x000fe20000000800 */
[----:B------:R-:W-:Y:S01]  /*6940*/  @!PT LDS RZ, [RZ] ;  /* 0x00000000fffff984 */ /* 0x000fe20000000800 */
[----:B------:R-:W-:Y:S01]  /*6950*/  @!PT LDS RZ, [RZ] ;  /* 0x00000000fffff984 */ /* 0x000fe20000000800 */
[----:B------:R-:W-:Y:S01]  /*6960*/  @!PT LDS RZ, [RZ] ;  /* 0x00000000fffff984 */ /* 0x000fe20000000800 */
[----:B------:R2:W-:Y:S07]  /*6970*/  MEMBAR.ALL.CTA ;  /* 0x0000000000007992 */ /* 0x0005ee0000008000 */
[----:B--2---:R-:W2:Y:S02]  /*6980*/  FENCE.VIEW.ASYNC.S ;  /* 0x00000000000073c6 */ /* 0x004ea40000000000 */
[----:B--2---:R-:W-:Y:S06]  /*6990*/  BAR.SYNC.DEFER_BLOCKING 0x1, 0x80 ;  /* 0x0042000000007b1d */ /* 0x004fec0000010000 */
[----:B------:R-:W-:Y:S05]  /*69a0*/  @P0 BRA `(.L_x_106) ;  /* 0x0000000000280947 */ /* 0x000fea0003800000 */
[----:B------:R-:W2:Y:S01]  /*69b0*/  LDCU.64 UR12, c[0x0][0x348] ;  /* 0x00006900ff0c77ac */ /* 0x000ea20008000a00 */
[----:B------:R-:W-:Y:S02]  /*69c0*/  ULEA UR5, UR45, UR44, 0xc ;  /* 0x0000002c2d057291 */ /* 0x000fe4000f8e60ff */
[----:B------:R-:W-:Y:S02]  /*69d0*/  USHF.L.U32 UR9, UR46, 0x5, URZ ;  /* 0x000000052e097899 */ /* 0x000fe400080006ff */
[----:B------:R-:W-:Y:S02]  /*69e0*/  USHF.L.U32 UR10, UR47, 0x6, URZ ;  /* 0x000000062f0a7899 */ /* 0x000fe400080006ff */
[----:B------:R-:W-:Y:S01]  /*69f0*/  UIADD3 UR8, UPT, UPT, UR5, 0x200, URZ ;  /* 0x0000020005087890 */ /* 0x000fe2000fffe0ff */
[----:B------:R-:W-:Y:S01]  /*6a00*/  UMOV UR11, UR36 ;  /* 0x00000024000b7c82 */ /* 0x000fe20008000000 */
[----:B--2---:R-:W-:Y:S04]  /*6a10*/  UIADD3 UR6, UP0, UPT, UR12, 0x680, URZ ;  /* 0x000006800c067890 */ /* 0x004fe8000ff1e0ff */
[----:B------:R-:W-:Y:S09]  /*6a20*/  UIADD3.X UR7, UPT, UPT, URZ, UR13, URZ, UP0, !UPT ;  /* 0x0000000dff077290 */ /* 0x000ff200087fe4ff */
[----:B------:R2:W-:Y:S02]  /*6a30*/  UTMASTG.3D [UR8], [UR6] ;  /* 0x00000008060073b5 */ /* 0x0005e40008010000 */
[----:B--2---:R0:W-:Y:S02]  /*6a40*/  UTMACMDFLUSH ;  /* 0x00000000000079b7 */ /* 0x0041e40000000000 */
.L_x_106:
[----:B------:R-:W-:Y:S05]  /*6a50*/  BSYNC.RECONVERGENT B0 ;  /* 0x0000000000007941 */ /* 0x000fea0003800200 */
.L_x_105:
[----:B------:R-:W-:Y:S04]  /*6a60*/  BSSY.RECONVERGENT B0, `(.L_x_107) ;  /* 0x0000003000007945 */ /* 0x000fe80003800200 */
[----:B------:R-:W-:Y:S05]  /*6a70*/  @P0 BRA `(.L_x_108) ;  /* 0x0000000000040947 */ /* 0x000fea0003800000 */
[----:B------:R-:W-:Y:S04]  /*6a80*/  DEPBAR.LE SB0, 0x0 ;  /* 0x000080000000791a */ /* 0x000fe80000000000 */
.L_x_108:
[----:B------:R-:W-:Y:S05]  /*6a90*/  BSYNC.RECONVERGENT B0 ;  /* 0x0000000000007941 */ /* 0x000fea0003800200 */
.L_x_107:
[----:B------:R-:W-:Y:S01]  /*6aa0*/  BAR.SYNC.DEFER_BLOCKING 0x1, 0x80 ;  /* 0x0042000000007b1d */ /* 0x000fe20000010000 */
[----:B------:R-:W-:Y:S01]  /*6ab0*/  UIADD3 UR48, UPT, UPT, UR48, 0x1, URZ ;  /* 0x0000000130307890 */ /* 0x000fe2000fffe0ff */
[----:B------:R-:W-:Y:S03]  /*6ac0*/  IADD3 R22, PT, PT, R22, 0x1, RZ ;  /* 0x0000000116167810 */ /* 0x000fe60007ffe0ff */
[----:B------:R-:W-:Y:S09]  /*6ad0*/  UISETP.NE.AND UP0, UPT, UR48, URZ, UPT ;  /* 0x000000ff3000728c */ /* 0x000ff2000bf05270 */
[----:B------:R-:W-:Y:S05]  /*6ae0*/  BRA.U !UP0, `(.L_x_109) ;  /* 0x0000000108287547 */ /* 0x000fea000b800000 */
[----:B------:R-:W-:Y:S01]  /*6af0*/  ISETP.NE.AND P0, PT, R58, RZ, PT ;  /* 0x000000ff3a00720c */ /* 0x000fe20003f05270 */
[----:B-1----:R-:W-:Y:S11]  /*6b00*/  IMAD.U32 R0, RZ, RZ, UR49 ;  /* 0x00000031ff007e24 */ /* 0x002ff6000f8e00ff */
[----:B------:R-:W-:Y:S01]  /*6b10*/  @!UPT UIADD3 URZ, UPT, UPT, URZ, URZ, URZ ;  /* 0x000000fffffff290 */ /* 0x000fe2000fffe0ff */
[C---:B------:R-:W-:Y:S01]  /*6b20*/  @P0 LEA R2, R52.reuse, UR44, 0x3 ;  /* 0x0000002c34020c11 */ /* 0x040fe2000f8e18ff */
[----:B------:R-:W-:Y:S04]  /*6b30*/  VIADD R52, R52, 0x1 ;  /* 0x0000000134347836 */ /* 0x000fe80000000000 */
[----:B------:R-:W-:Y:S05]  /*6b40*/  @P0 VIADD R2, R2, 0xa0 ;  /* 0x000000a002020836 */ /* 0x000fea0000000000 */
[----:B------:R-:W-:Y:S04]  /*6b50*/  @P0 PRMT R0, R0, 0x654, R2 ;  /* 0x0000065400000816 */ /* 0x000fe80000000002 */
[----:B------:R2:W-:Y:S01]  /*6b60*/  @P0 SYNCS.ARRIVE.TRANS64.RED.A1T0 RZ, [R0+URZ], RZ ;  /* 0x000000ff00ff09a7 */ /* 0x0005e200081004ff */
[C---:B------:R-:W-:Y:S04]  /*6b70*/  ISETP.NE.AND P0, PT, R52.reuse, 0x2, PT ;  /* 0x000000023400780c */ /* 0x040fe80003f05270 */
[----:B------:R-:W-:Y:S09]  /*6b80*/  SEL R52, R52, RZ, P0 ;  /* 0x000000ff34347207 */ /* 0x000ff20000000000 */
.L_x_109:
[----:B------:R-:W-:Y:S01]  /*6b90*/  ISETP.NE.AND P0, PT, R51, 0x2, PT ;  /* 0x000000023300780c */ /* 0x000fe20003f05270 */
[----:B------:R-:W-:Y:S01]  /*6ba0*/  UISETP.NE.AND UP1, UPT, UR56, URZ, UPT ;  /* 0x000000ff3800728c */ /* 0x000fe2000bf25270 */
[----:B------:R-:W-:Y:S01]  /*6bb0*/  ISETP.NE.AND P1, PT, R22, 0x4, PT ;  /* 0x000000041600780c */ /* 0x000fe20003f25270 */
[----:B------:R-:W-:Y:S01]  /*6bc0*/  UISETP.NE.AND UP0, UPT, UR4, 0x2, UPT ;  /* 0x000000020400788c */ /* 0x000fe2000bf05270 */
[----:B------:R-:W-:Y:S01]  /*6bd0*/  SEL R2, RZ, 0x1, P0 ;  /* 0x00000001ff027807 */ /* 0x000fe20000000000 */
[----:B------:R-:W-:Y:S01]  /*6be0*/  UIADD3 UR46, UPT, UPT, UR37, UR60, URZ ;  /* 0x0000003c252e7290 */ /* 0x000fe2000fffe0ff */
[----:B-12---:R-:W-:Y:S01]  /*6bf0*/  SEL R0, RZ, 0x1, P1 ;  /* 0x00000001ff007807 */ /* 0x006fe20000800000 */
[----:B------:R-:W-:Y:S01]  /*6c00*/  USEL UR5, URZ, 0x1, UP0 ;  /* 0x00000001ff057887 */ /* 0x000fe20008000000 */
[----:B------:R-:W-:Y:S01]  /*6c10*/  LOP3.LUT R53, R53, R2, RZ, 0x3c, !PT ;  /* 0x0000000235357212 */ /* 0x000fe200078e3cff */
[----:B------:R-:W-:Y:S01]  /*6c20*/  UIADD3 UR47, UPT, UPT, UR38, UR61, URZ ;  /* 0x0000003d262f7290 */ /* 0x000fe2000fffe0ff */
[----:B------:R-:W-:Y:S01]  /*6c30*/  LOP3.LUT R54, R54, R0, RZ, 0x3c, !PT ;  /* 0x0000000036367212 */ /* 0x000fe200078e3cff */
[----:B------:R-:W-:Y:S01]  /*6c40*/  USEL UR45, UR4, URZ, UP0 ;  /* 0x000000ff042d7287 */ /* 0x000fe20008000000 */
[----:B------:R-:W-:Y:S01]  /*6c50*/  SEL R51, R51, RZ, P0 ;  /* 0x000000ff33337207 */ /* 0x000fe20000000000 */
[----:B------:R-:W-:Y:S01]  /*6c60*/  UMOV UR36, UR57 ;  /* 0x0000003900247c82 */ /* 0x000fe20008000000 */
[----:B------:R-:W-:Y:S02]  /*6c70*/  SEL R22, R22, RZ, P1 ;  /* 0x000000ff16167207 */ /* 0x000fe40000800000 */
[----:B------:R-:W-:Y:S01]  /*6c80*/  LOP3.LUT R55, R55, UR5, RZ, 0x3c, !PT ;  /* 0x0000000537377c12 */ /* 0x000fe2000f8e3cff */
[----:B------:R-:W-:Y:S06]  /*6c90*/  BRA.U UP1, `(.L_x_110) ;  /* 0xffffffe901107547 */ /* 0x000fec000b83ffff */
[----:B------:R-:W-:-:S09]  /*6ca0*/  UISETP.NE.AND UP0, UPT, UR63, URZ, UPT ;  /* 0x000000ff3f00728c */ /* 0x000fd2000bf05270 */
[----:B------:R-:W-:Y:S05]  /*6cb0*/  BRA.U !UP0, `(.L_x_111) ;  /* 0x0000000108487547 */ /* 0x000fea000b800000 */
[----:B------:R-:W1:Y:S02]  /*6cc0*/  LDCU.64 UR4, c[0x0][0x890] ;  /* 0x00011200ff0477ac */ /* 0x000e640008000a00 */
[----:B-1----:R-:W-:-:S04]  /*6cd0*/  UISETP.NE.U32.AND UP0, UPT, UR4, URZ, UPT ;  /* 0x000000ff0400728c */ /* 0x002fc8000bf05070 */
[----:B------:R-:W-:-:S09]  /*6ce0*/  UISETP.NE.AND.EX UP0, UPT, UR5, URZ, UPT, UP0 ;  /* 0x000000ff0500728c */ /* 0x000fd2000bf05300 */
[----:B------:R-:W-:Y:S05]  /*6cf0*/  BRA.U UP0, `(.L_x_112) ;  /* 0x00000001000c7547 */ /* 0x000fea000b800000 */
[----:B------:R-:W-:-:S13]  /*6d00*/  FSETP.NEU.AND P0, PT, R25, RZ, PT ;  /* 0x000000ff1900720b */ /* 0x000fda0003f0d000 */
[----:B------:R-:W-:Y:S05]  /*6d10*/  @!P0 EXIT ;  /* 0x000000000000894d */ /* 0x000fea0003800000 */
[----:B------:R-:W-:Y:S05]  /*6d20*/  BRA `(.L_x_111) ;  /* 0x00000000002c7947 */ /* 0x000fea0003800000 */
.L_x_112:
[----:B------:R-:W-:Y:S01]  /*6d30*/  LOP3.LUT P0, RZ, R49, 0xff, RZ, 0xc0, !PT ;  /* 0x000000ff31ff7812 */ /* 0x000fe2000780c0ff */
[----:B------:R-:W-:-:S12]  /*6d40*/  BSSY.RECONVERGENT B0, `(.L_x_111) ;  /* 0x0000009000007945 */ /* 0x000fd80003800200 */
[----:B------:R-:W-:Y:S05]  /*6d50*/  @P0 BRA `(.L_x_113) ;  /* 0x0000000000140947 */ /* 0x000fea0003800000 */
[----:B------:R-:W1:Y:S02]  /*6d60*/  LDCU.64 UR4, c[0x0][0x888] ;  /* 0x00011100ff0477ac */ /* 0x000e640008000a00 */
[----:B-1----:R-:W-:-:S04]  /*6d70*/  ISETP.NE.U32.AND P0, PT, RZ, UR4, PT ;  /* 0x00000004ff007c0c */ /* 0x002fc8000bf05070 */
[----:B------:R-:W-:-:S13]  /*6d80*/  ISETP.NE.AND.EX P0, PT, RZ, UR5, PT, P0 ;  /* 0x00000005ff007c0c */ /* 0x000fda000bf05300 */
[----:B------:R-:W-:Y:S05]  /*6d90*/  @!P0 EXIT ;  /* 0x000000000000894d */ /* 0x000fea0003800000 */
[----:B------:R-:W-:Y:S05]  /*6da0*/  BRA `(.L_x_114) ;  /* 0x0000000000087947 */ /* 0x000fea0003800000 */
.L_x_113:
[----:B------:R-:W-:-:S13]  /*6db0*/  FSETP.NEU.AND P0, PT, R25, RZ, PT ;  /* 0x000000ff1900720b */ /* 0x000fda0003f0d000 */
[----:B------:R-:W-:Y:S05]  /*6dc0*/  @!P0 EXIT ;  /* 0x000000000000894d */ /* 0x000fea0003800000 */
.L_x_114:
[----:B------:R-:W-:Y:S05]  /*6dd0*/  BSYNC.RECONVERGENT B0 ;  /* 0x0000000000007941 */ /* 0x000fea0003800200 */
.L_x_111:
[----:B------:R-:W-:-:S04]  /*6de0*/  DEPBAR.LE SB0, 0x0 ;  /* 0x000080000000791a */ /* 0x000fc80000000000 */
[----:B------:R-:W-:Y:S05]  /*6df0*/  EXIT ;  /* 0x000000000000794d */ /* 0x000fea0003800000 */
.L_x_25:
[----:B---3--:R3:W4:Y:S02]  /*6e00*/  SYNCS.PHASECHK.TRANS64.TRYWAIT P0, [R0+URZ+0x130], R2 ;  /* 0x00013002000075a7 */ /* 0x00872400080011ff */
[----:B----4-:R-:W-:Y:S05]  /*6e10*/  @!P0 NANOSLEEP.SYNCS 0x989680 ;  /* 0x009896800000895d */ /* 0x010fea0003900000 */
[----:B------:R-:W4:Y:S02]  /*6e20*/  @!P0 SYNCS.PHASECHK.TRANS64 P0, [R0+URZ+0x130], R2 ;  /* 0x00013002000085a7 */ /* 0x000f2400080010ff */
[----:B----4-:R-:W-:Y:S05]  /*6e30*/  @!P0 BRA `(.L_x_25) ;  /* 0xfffffffc00f08947 */ /* 0x010fea000383ffff */
[----:B------:R-:W-:Y:S05]  /*6e40*/  BRA `(.L_x_115) ;  /* 0xffffffa800a07947 */ /* 0x000fea000383ffff */
.L_x_28:
[----:B--2---:R-:W-:-:S07]  /*6e50*/  MOV R0, UR33 ;  /* 0x0000002100007c02 */ /* 0x004fce0008000f00 */
.L_x_116:
[----:B--2---:R2:W3:Y:S02]  /*6e60*/  SYNCS.PHASECHK.TRANS64.TRYWAIT P0, [R0+URZ+0x48], R3 ;  /* 0x00004803000075a7 */ /* 0x0044e400080011ff */
[----:B---3--:R-:W-:Y:S05]  /*6e70*/  @!P0 NANOSLEEP.SYNCS 0x989680 ;  /* 0x009896800000895d */ /* 0x008fea0003900000 */
[----:B------:R-:W3:Y:S02]  /*6e80*/  @!P0 SYNCS.PHASECHK.TRANS64 P0, [R0+URZ+0x48], R3 ;  /* 0x00004803000085a7 */ /* 0x000ee400080010ff */
[----:B---3--:R-:W-:Y:S05]  /*6e90*/  @!P0 BRA `(.L_x_116) ;  /* 0xfffffffc00f08947 */ /* 0x008fea000383ffff */
[----:B------:R-:W-:Y:S05]  /*6ea0*/  BRA `(.L_x_27) ;  /* 0xffffffa800e87947 */ /* 0x000fea000383ffff */
.L_x_35:
[----:B-1----:R-:W-:-:S07]  /*6eb0*/  MOV R0, UR33 ;  /* 0x0000002100007c02 */ /* 0x002fce0008000f00 */
.L_x_117:
[----:B-1----:R1:W2:Y:S02]  /*6ec0*/  SYNCS.PHASECHK.TRANS64.TRYWAIT P0, [R0+URZ+0x48], R3 ;  /* 0x00004803000075a7 */ /* 0x0022a400080011ff */
[----:B--2---:R-:W-:Y:S05]  /*6ed0*/  @!P0 NANOSLEEP.SYNCS 0x989680 ;  /* 0x009896800000895d */ /* 0x004fea0003900000 */
[----:B------:R-:W2:Y:S02]  /*6ee0*/  @!P0 SYNCS.PHASECHK.TRANS64 P0, [R0+URZ+0x48], R3 ;  /* 0x00004803000085a7 */ /* 0x000ea400080010ff */
[----:B--2---:R-:W-:Y:S05]  /*6ef0*/  @!P0 BRA `(.L_x_117) ;  /* 0xfffffffc00f08947 */ /* 0x004fea000383ffff */
[----:B------:R-:W-:Y:S05]  /*6f00*/  BRA `(.L_x_34) ;  /* 0xffffffac00d87947 */ /* 0x000fea000383ffff */
.L_x_40:
[----:B-1----:R1:W2:Y:S02]  /*6f10*/  SYNCS.PHASECHK.TRANS64.TRYWAIT P0, [R3+URZ+0xc0], R0 ;  /* 0x0000c000030075a7 */ /* 0x0022a400080011ff */
[----:B--2---:R-:W-:Y:S05]  /*6f20*/  @!P0 NANOSLEEP.SYNCS 0x989680 ;  /* 0x009896800000895d */ /* 0x004fea0003900000 */
[----:B------:R-:W2:Y:S02]  /*6f30*/  @!P0 SYNCS.PHASECHK.TRANS64 P0, [R3+URZ+0xc0], R0 ;  /* 0x0000c000030085a7 */ /* 0x000ea400080010ff */
[----:B--2---:R-:W-:Y:S05]  /*6f40*/  @!P0 BRA `(.L_x_40) ;  /* 0xfffffffc00f08947 */ /* 0x004fea000383ffff */
[----:B------:R-:W-:Y:S05]  /*6f50*/  BRA `(.L_x_118) ;  /* 0xffffffb000a87947 */ /* 0x000fea000383ffff */
.L_x_44:
[----:B------:R-:W-:-:S07]  /*6f60*/  MOV R0, UR4 ;  /* 0x0000000400007c02 */ /* 0x000fce0008000f00 */
.L_x_119:
[----:B-1----:R1:W2:Y:S02]  /*6f70*/  SYNCS.PHASECHK.TRANS64.TRYWAIT P0, [R0+URZ], R2 ;  /* 0x00000002000075a7 */ /* 0x0022a400080011ff */
[----:B--2---:R-:W-:Y:S05]  /*6f80*/  @!P0 NANOSLEEP.SYNCS 0x989680 ;  /* 0x009896800000895d */ /* 0x004fea0003900000 */
[----:B------:R-:W2:Y:S02]  /*6f90*/  @!P0 SYNCS.PHASECHK.TRANS64 P0, [R0+URZ], R2 ;  /* 0x00000002000085a7 */ /* 0x000ea400080010ff */
[----:B--2---:R-:W-:Y:S05]  /*6fa0*/  @!P0 BRA `(.L_x_119) ;  /* 0xfffffffc00f08947 */ /* 0x004fea000383ffff */
[----:B------:R-:W-:Y:S05]  /*6fb0*/  BRA `(.L_x_120) ;  /* 0xffffffb8004c7947 */ /* 0x000fea000383ffff */
.L_x_45:
[----:B------:R-:W-:-:S07]  /*6fc0*/  MOV R0, UR5 ;  /* 0x0000000500007c02 */ /* 0x000fce0008000f00 */
.L_x_121:
[----:B-1----:R1:W2:Y:S02]  /*6fd0*/  SYNCS.PHASECHK.TRANS64.TRYWAIT P0, [R0+URZ], R3 ;  /* 0x00000003000075a7 */ /* 0x0022a400080011ff */
[----:B--2---:R-:W-:Y:S05]  /*6fe0*/  @!P0 NANOSLEEP.SYNCS 0x989680 ;  /* 0x009896800000895d */ /* 0x004fea0003900000 */
[----:B------:R-:W2:Y:S02]  /*6ff0*/  @!P0 SYNCS.PHASECHK.TRANS64 P0, [R0+URZ], R3 ;  /* 0x00000003000085a7 */ /* 0x000ea400080010ff */
[----:B--2---:R-:W-:Y:S05]  /*7000*/  @!P0 BRA `(.L_x_121) ;  /* 0xfffffffc00f08947 */ /* 0x004fea000383ffff */
[----:B------:R-:W-:Y:S05]  /*7010*/  BRA `(.L_x_122) ;  /* 0xffffffb800587947 */ /* 0x000fea000383ffff */
.L_x_46:
[----:B------:R-:W-:-:S07]  /*7020*/  MOV R0, UR5 ;  /* 0x0000000500007c02 */ /* 0x000fce0008000f00 */
.L_x_123:
[----:B-1----:R1:W2:Y:S02]  /*7030*/  SYNCS.PHASECHK.TRANS64.TRYWAIT P0, [R0+URZ], R3 ;  /* 0x00000003000075a7 */ /* 0x0022a400080011ff */
[----:B--2---:R-:W-:Y:S05]  /*7040*/  @!P0 NANOSLEEP.SYNCS 0x989680 ;  /* 0x009896800000895d */ /* 0x004fea0003900000 */
[----:B------:R-:W2:Y:S02]  /*7050*/  @!P0 SYNCS.PHASECHK.TRANS64 P0, [R0+URZ], R3 ;  /* 0x00000003000085a7 */ /* 0x000ea400080010ff */
[----:B--2---:R-:W-:Y:S05]  /*7060*/  @!P0 BRA `(.L_x_123) ;  /* 0xfffffffc00f08947 */ /* 0x004fea000383ffff */
[----:B------:R-:W-:Y:S05]  /*7070*/  BRA `(.L_x_124) ;  /* 0xffffffb800647947 */ /* 0x000fea000383ffff */
.L_x_47:
[----:B------:R-:W-:-:S07]  /*7080*/  MOV R0, UR5 ;  /* 0x0000000500007c02 */ /* 0x000fce0008000f00 */
.L_x_125:
[----:B-1----:R1:W2:Y:S02]  /*7090*/  SYNCS.PHASECHK.TRANS64.TRYWAIT P0, [R0+URZ], R3 ;  /* 0x00000003000075a7 */ /* 0x0022a400080011ff */
[----:B--2---:R-:W-:Y:S05]  /*70a0*/  @!P0 NANOSLEEP.SYNCS 0x989680 ;  /* 0x009896800000895d */ /* 0x004fea0003900000 */
[----:B------:R-:W2:Y:S02]  /*70b0*/  @!P0 SYNCS.PHASECHK.TRANS64 P0, [R0+URZ], R3 ;  /* 0x00000003000085a7 */ /* 0x000ea400080010ff */
[----:B--2---:R-:W-:Y:S05]  /*70c0*/  @!P0 BRA `(.L_x_125) ;  /* 0xfffffffc00f08947 */ /* 0x004fea000383ffff */
[----:B------:R-:W-:Y:S05]  /*70d0*/  BRA `(.L_x_126) ;  /* 0xffffffb800707947 */ /* 0x000fea000383ffff */
.L_x_48:
[----:B------:R-:W-:-:S07]  /*70e0*/  MOV R0, UR5 ;  /* 0x0000000500007c02 */ /* 0x000fce0008000f00 */
.L_x_127:
[----:B-1----:R1:W2:Y:S02]  /*70f0*/  SYNCS.PHASECHK.TRANS64.TRYWAIT P0, [R0+URZ], R3 ;  /* 0x00000003000075a7 */ /* 0x0022a400080011ff */
[----:B--2---:R-:W-:Y:S05]  /*7100*/  @!P0 NANOSLEEP.SYNCS 0x989680 ;  /* 0x009896800000895d */ /* 0x004fea0003900000 */
[----:B------:R-:W2:Y:S02]  /*7110*/  @!P0 SYNCS.PHASECHK.TRANS64 P0, [R0+URZ], R3 ;  /* 0x00000003000085a7 */ /* 0x000ea400080010ff */
[----:B--2---:R-:W-:Y:S05]  /*7120*/  @!P0 BRA `(.L_x_127) ;  /* 0xfffffffc00f08947 */ /* 0x004fea000383ffff */
[----:B------:R-:W-:Y:S05]  /*7130*/  BRA `(.L_x_128) ;  /* 0xffffffb8007c7947 */ /* 0x000fea000383ffff */
.L_x_49:
[----:B------:R-:W-:-:S07]  /*7140*/  MOV R0, UR5 ;  /* 0x0000000500007c02 */ /* 0x000fce0008000f00 */
.L_x_129:
[----:B-1----:R1:W2:Y:S02]  /*7150*/  SYNCS.PHASECHK.TRANS64.TRYWAIT P0, [R0+URZ], R3 ;  /* 0x00000003000075a7 */ /* 0x0022a400080011ff */
[----:B--2---:R-:W-:Y:S05]  /*7160*/  @!P0 NANOSLEEP.SYNCS 0x989680 ;  /* 0x009896800000895d */ /* 0x004fea0003900000 */
[----:B------:R-:W2:Y:S02]  /*7170*/  @!P0 SYNCS.PHASECHK.TRANS64 P0, [R0+URZ], R3 ;  /* 0x00000003000085a7 */ /* 0x000ea400080010ff */
[----:B--2---:R-:W-:Y:S05]  /*7180*/  @!P0 BRA `(.L_x_129) ;  /* 0xfffffffc00f08947 */ /* 0x004fea000383ffff */
[----:B------:R-:W-:Y:S05]  /*7190*/  BRA `(.L_x_130) ;  /* 0xffffffb800887947 */ /* 0x000fea000383ffff */
.L_x_50:
[----:B------:R-:W-:-:S07]  /*71a0*/  MOV R0, UR5 ;  /* 0x0000000500007c02 */ /* 0x000fce0008000f00 */
.L_x_131:
[----:B-1----:R1:W2:Y:S02]  /*71b0*/  SYNCS.PHASECHK.TRANS64.TRYWAIT P0, [R0+URZ], R3 ;  /* 0x00000003000075a7 */ /* 0x0022a400080011ff */
[----:B--2---:R-:W-:Y:S05]  /*71c0*/  @!P0 NANOSLEEP.SYNCS 0x989680 ;  /* 0x009896800000895d */ /* 0x004fea0003900000 */
[----:B------:R-:W2:Y:S02]  /*71d0*/  @!P0 SYNCS.PHASECHK.TRANS64 P0, [R0+URZ], R3 ;  /* 0x00000003000085a7 */ /* 0x000ea400080010ff */
[----:B--2---:R-:W-:Y:S05]  /*71e0*/  @!P0 BRA `(.L_x_131) ;  /* 0xfffffffc00f08947 */ /* 0x004fea000383ffff */
[----:B------:R-:W-:Y:S05]  /*71f0*/  BRA `(.L_x_132) ;  /* 0xffffffb800947947 */ /* 0x000fea000383ffff */
.L_x_51:
[----:B------:R-:W-:-:S07]  /*7200*/  MOV R0, UR5 ;  /* 0x0000000500007c02 */ /* 0x000fce0008000f00 */
.L_x_133:
[----:B-1----:R1:W2:Y:S02]  /*7210*/  SYNCS.PHASECHK.TRANS64.TRYWAIT P0, [R0+URZ], R3 ;  /* 0x00000003000075a7 */ /* 0x0022a400080011ff */
[----:B--2---:R-:W-:Y:S05]  /*7220*/  @!P0 NANOSLEEP.SYNCS 0x989680 ;  /* 0x009896800000895d */ /* 0x004fea0003900000 */
[----:B------:R-:W2:Y:S02]  /*7230*/  @!P0 SYNCS.PHASECHK.TRANS64 P0, [R0+URZ], R3 ;  /* 0x00000003000085a7 */ /* 0x000ea400080010ff */
[----:B--2---:R-:W-:Y:S05]  /*7240*/  @!P0 BRA `(.L_x_133) ;  /* 0xfffffffc00f08947 */ /* 0x004fea000383ffff */
[----:B------:R-:W-:Y:S05]  /*7250*/  BRA `(.L_x_134) ;  /* 0xffffffb800a07947 */ /* 0x000fea000383ffff */
.L_x_54:
[----:B--2---:R2:W3:Y:S02]  /*7260*/  SYNCS.PHASECHK.TRANS64.TRYWAIT P0, [R2+URZ+0x120], R4 ;  /* 0x00012004020075a7 */ /* 0x0044e400080011ff */
[----:B---3--:R-:W-:Y:S05]  /*7270*/  @!P0 NANOSLEEP.SYNCS 0x989680 ;  /* 0x009896800000895d */ /* 0x008fea0003900000 */
[----:B------:R-:W3:Y:S02]  /*7280*/  @!P0 SYNCS.PHASECHK.TRANS64 P0, [R2+URZ+0x120], R4 ;  /* 0x00012004020085a7 */ /* 0x000ee400080010ff */
[----:B---3--:R-:W-:Y:S05]  /*7290*/  @!P0 BRA `(.L_x_54) ;  /* 0xfffffffc00f08947 */ /* 0x008fea000383ffff */
[----:B------:R-:W-:Y:S05]  /*72a0*/  BRA `(.L_x_135) ;  /* 0xffffffb800fc7947 */ /* 0x000fea000383ffff */
.L_x_55:
[----:B------:R-:W-:-:S07]  /*72b0*/  MOV R2, UR4 ;  /* 0x0000000400027c02 */ /* 0x000fce0008000f00 */
.L_x_136:
[----:B--2---:R2:W3:Y:S02]  /*72c0*/  SYNCS.PHASECHK.TRANS64.TRYWAIT P0, [R2+URZ+0xd0], R5 ;  /* 0x0000d005020075a7 */ /* 0x0044e400080011ff */
[----:B---3--:R-:W-:Y:S05]  /*72d0*/  @!P0 NANOSLEEP.SYNCS 0x989680 ;  /* 0x009896800000895d */ /* 0x008fea0003900000 */
[----:B------:R-:W3:Y:S02]  /*72e0*/  @!P0 SYNCS.PHASECHK.TRANS64 P0, [R2+URZ+0xd0], R5 ;  /* 0x0000d005020085a7 */ /* 0x000ee400080010ff */
[----:B---3--:R-:W-:Y:S05]  /*72f0*/  @!P0 BRA `(.L_x_136) ;  /* 0xfffffffc00f08947 */ /* 0x008fea000383ffff */
[----:B------:R-:W-:Y:S05]  /*7300*/  BRA `(.L_x_137) ;  /* 0xffffffbc000c7947 */ /* 0x000fea000383ffff */
.L_x_56:
[----:B--2---:R2:W3:Y:S02]  /*7310*/  SYNCS.PHASECHK.TRANS64.TRYWAIT P1, [R2+URZ+0xc0], R4 ;  /* 0x0000c004020075a7 */ /* 0x0044e400080211ff */
[----:B---3--:R-:W-:Y:S05]  /*7320*/  @!P1 NANOSLEEP.SYNCS 0x989680 ;  /* 0x009896800000995d */ /* 0x008fea0003900000 */
[----:B------:R-:W3:Y:S02]  /*7330*/  @!P1 SYNCS.PHASECHK.TRANS64 P1, [R2+URZ+0xc0], R4 ;  /* 0x0000c004020095a7 */ /* 0x000ee400080210ff */
[----:B---3--:R-:W-:Y:S05]  /*7340*/  @!P1 BRA `(.L_x_56) ;  /* 0xfffffffc00f09947 */ /* 0x008fea000383ffff */
[----:B------:R-:W-:Y:S05]  /*7350*/  BRA `(.L_x_138) ;  /* 0xffffffbc003c7947 */ /* 0x000fea000383ffff */
.L_x_59:
[----:B------:R-:W-:-:S07]  /*7360*/  MOV R0, UR4 ;  /* 0x0000000400007c02 */ /* 0x000fce0008000f00 */
.L_x_139:
[----:B--2---:R2:W3:Y:S02]  /*7370*/  SYNCS.PHASECHK.TRANS64.TRYWAIT P0, [R0+URZ+0xd0], R2 ;  /* 0x0000d002000075a7 */ /* 0x0044e400080011ff */
[----:B---3--:R-:W-:Y:S05]  /*7380*/  @!P0 NANOSLEEP.SYNCS 0x989680 ;  /* 0x009896800000895d */ /* 0x008fea0003900000 */
[----:B------:R-:W3:Y:S02]  /*7390*/  @!P0 SYNCS.PHASECHK.TRANS64 P0, [R0+URZ+0xd0], R2 ;  /* 0x0000d002000085a7 */ /* 0x000ee400080010ff */
[----:B---3--:R-:W-:Y:S05]  /*73a0*/  @!P0 BRA `(.L_x_139) ;  /* 0xfffffffc00f08947 */ /* 0x008fea000383ffff */
[----:B------:R-:W-:Y:S05]  /*73b0*/  BRA `(.L_x_58) ;  /* 0xffffffbc00907947 */ /* 0x000fea000383ffff */
.L_x_66:
[----:B-1----:R1:W2:Y:S02]  /*73c0*/  SYNCS.PHASECHK.TRANS64.TRYWAIT P1, [R0+URZ+0xc0], R2 ;  /* 0x0000c002000075a7 */ /* 0x0022a400080211ff */
[----:B--2---:R-:W-:Y:S05]  /*73d0*/  @!P1 NANOSLEEP.SYNCS 0x989680 ;  /* 0x009896800000995d */ /* 0x004fea0003900000 */
[----:B------:R-:W2:Y:S02]  /*73e0*/  @!P1 SYNCS.PHASECHK.TRANS64 P1, [R0+URZ+0xc0], R2 ;  /* 0x0000c002000095a7 */ /* 0x000ea400080210ff */
[----:B--2---:R-:W-:Y:S05]  /*73f0*/  @!P1 BRA `(.L_x_66) ;  /* 0xfffffffc00f09947 */ /* 0x004fea000383ffff */
[----:B------:R-:W-:Y:S05]  /*7400*/  BRA `(.L_x_140) ;  /* 0xffffffc400247947 */ /* 0x000fea000383ffff */
.L_x_67:
[----:B------:R-:W-:-:S07]  /*7410*/  MOV R2, UR46 ;  /* 0x0000002e00027c02 */ /* 0x000fce0008000f00 */
.L_x_141:
[----:B-1----:R1:W2:Y:S02]  /*7420*/  SYNCS.PHASECHK.TRANS64.TRYWAIT P0, [R2+URZ+0x100], R0 ;  /* 0x00010000020075a7 */ /* 0x0022a400080011ff */
[----:B--2---:R-:W-:Y:S05]  /*7430*/  @!P0 NANOSLEEP.SYNCS 0x989680 ;  /* 0x009896800000895d */ /* 0x004fea0003900000 */
[----:B------:R-:W2:Y:S02]  /*7440*/  @!P0 SYNCS.PHASECHK.TRANS64 P0, [R2+URZ+0x100], R0 ;  /* 0x00010000020085a7 */ /* 0x000ea400080010ff */
[----:B--2---:R-:W-:Y:S05]  /*7450*/  @!P0 BRA `(.L_x_141) ;  /* 0xfffffffc00f08947 */ /* 0x004fea000383ffff */
[----:B------:R-:W-:Y:S05]  /*7460*/  BRA `(.L_x_142) ;  /* 0xffffffc400747947 */ /* 0x000fea000383ffff */
.L_x_70:
[----:B------:R-:W-:Y:S07]  /*7470*/  MOV R0, UR7 ;  /* 0x0000000700007c02 */ /* 0x000fee0008000f00 */
.L_x_143:
[----:B-1----:R1:W2:Y:S02]  /*7480*/  SYNCS.PHASECHK.TRANS64.TRYWAIT P0, [R0+URZ], R2 ;  /* 0x00000002000075a7 */ /* 0x0022a400080011ff */
[----:B--2---:R-:W-:Y:S05]  /*7490*/  @!P0 NANOSLEEP.SYNCS 0x989680 ;  /* 0x009896800000895d */ /* 0x004fea0003900000 */
[----:B------:R-:W2:Y:S02]  /*74a0*/  @!P0 SYNCS.PHASECHK.TRANS64 P0, [R0+URZ], R2 ;  /* 0x00000002000085a7 */ /* 0x000ea400080010ff */
[----:B--2---:R-:W-:Y:S05]  /*74b0*/  @!P0 BRA `(.L_x_143) ;  /* 0xfffffffc00f08947 */ /* 0x004fea000383ffff */
[----:B------:R-:W-:Y:S05]  /*74c0*/  BRA `(.L_x_69) ;  /* 0xffffffc400907947 */ /* 0x000fea000383ffff */
.L_x_73:
[----:B------:R-:W-:-:S07]  /*74d0*/  MOV R0, UR4 ;  /* 0x0000000400007c02 */ /* 0x000fce0008000f00 */
.L_x_144:
[----:B--2---:R2:W4:Y:S02]  /*74e0*/  SYNCS.PHASECHK.TRANS64.TRYWAIT P0, [R0+URZ], R2 ;  /* 0x00000002000075a7 */ /* 0x00452400080011ff */
[----:B----4-:R-:W-:Y:S05]  /*74f0*/  @!P0 NANOSLEEP.SYNCS 0x989680 ;  /* 0x009896800000895d */ /* 0x010fea0003900000 */
[----:B------:R-:W4:Y:S02]  /*7500*/  @!P0 SYNCS.PHASECHK.TRANS64 P0, [R0+URZ], R2 ;  /* 0x00000002000085a7 */ /* 0x000f2400080010ff */
[----:B----4-:R-:W-:Y:S05]  /*7510*/  @!P0 BRA `(.L_x_144) ;  /* 0xfffffffc00f08947 */ /* 0x010fea000383ffff */
[----:B------:R-:W-:Y:S05]  /*7520*/  BRA `(.L_x_145) ;  /* 0xffffffc800bc7947 */ /* 0x000fea000383ffff */
.L_x_74:
[----:B------:R-:W-:-:S07]  /*7530*/  MOV R0, UR5 ;  /* 0x0000000500007c02 */ /* 0x000fce0008000f00 */
.L_x_146:
[----:B-1----:R1:W2:Y:S02]  /*7540*/  SYNCS.PHASECHK.TRANS64.TRYWAIT P0, [R0+URZ], R3 ;  /* 0x00000003000075a7 */ /* 0x0022a400080011ff */
[----:B--2---:R-:W-:Y:S05]  /*7550*/  @!P0 NANOSLEEP.SYNCS 0x989680 ;  /* 0x009896800000895d */ /* 0x004fea0003900000 */
[----:B------:R-:W2:Y:S02]  /*7560*/  @!P0 SYNCS.PHASECHK.TRANS64 P0, [R0+URZ], R3 ;  /* 0x00000003000085a7 */ /* 0x000ea400080010ff */
[----:B--2---:R-:W-:Y:S05]  /*7570*/  @!P0 BRA `(.L_x_146) ;  /* 0xfffffffc00f08947 */ /* 0x004fea000383ffff */
[----:B------:R-:W-:Y:S05]  /*7580*/  BRA `(.L_x_147) ;  /* 0xffffffc800c87947 */ /* 0x000fea000383ffff */
.L_x_75:
[----:B------:R-:W-:-:S07]  /*7590*/  MOV R0, UR5 ;  /* 0x0000000500007c02 */ /* 0x000fce0008000f00 */
.L_x_148:
[----:B-1----:R1:W2:Y:S02]  /*75a0*/  SYNCS.PHASECHK.TRANS64.TRYWAIT P0, [R0+URZ], R3 ;  /* 0x00000003000075a7 */ /* 0x0022a400080011ff */
[----:B--2---:R-:W-:Y:S05]  /*75b0*/  @!P0 NANOSLEEP.SYNCS 0x989680 ;  /* 0x009896800000895d */ /* 0x004fea0003900000 */
[----:B------:R-:W2:Y:S02]  /*75c0*/  @!P0 SYNCS.PHASECHK.TRANS64 P0, [R0+URZ], R3 ;  /* 0x00000003000085a7 */ /* 0x000ea400080010ff */
[----:B--2---:R-:W-:Y:S05]  /*75d0*/  @!P0 BRA `(.L_x_148) ;  /* 0xfffffffc00f08947 */ /* 0x004fea000383ffff */
[----:B------:R-:W-:Y:S05]  /*75e0*/  BRA `(.L_x_149) ;  /* 0xffffffc800d47947 */ /* 0x000fea000383ffff */
.L_x_76:
[----:B-1----:R-:W-:-:S07]  /*75f0*/  MOV R0, UR4 ;  /* 0x0000000400007c02 */ /* 0x002fce0008000f00 */
.L_x_150:
[----:B-1----:R1:W2:Y:S02]  /*7600*/  SYNCS.PHASECHK.TRANS64.TRYWAIT P0, [R0+URZ], R2 ;  /* 0x00000002000075a7 */ /* 0x0022a400080011ff */
[----:B--2---:R-:W-:Y:S05]  /*7610*/  @!P0 NANOSLEEP.SYNCS 0x989680 ;  /* 0x009896800000895d */ /* 0x004fea0003900000 */
[----:B------:R-:W2:Y:S02]  /*7620*/  @!P0 SYNCS.PHASECHK.TRANS64 P0, [R0+URZ], R2 ;  /* 0x00000002000085a7 */ /* 0x000ea400080010ff */
[----:B--2---:R-:W-:Y:S05]  /*7630*/  @!P0 BRA `(.L_x_150) ;  /* 0xfffffffc00f08947 */ /* 0x004fea000383ffff */
[----:B------:R-:W-:Y:S05]  /*7640*/  BRA `(.L_x_151) ;  /* 0xffffffc800e07947 */ /* 0x000fea000383ffff */
.L_x_81:
[----:B--2---:R2:W3:Y:S02]  /*7650*/  SYNCS.PHASECHK.TRANS64.TRYWAIT P0, [R3+URZ+0xc0], R0 ;  /* 0x0000c000030075a7 */ /* 0x0044e400080011ff */
[----:B---3--:R-:W-:Y:S05]  /*7660*/  @!P0 NANOSLEEP.SYNCS 0x989680 ;  /* 0x009896800000895d */ /* 0x008fea0003900000 */
[----:B------:R-:W3:Y:S02]  /*7670*/  @!P0 SYNCS.PHASECHK.TRANS64 P0, [R3+URZ+0xc0], R0 ;  /* 0x0000c000030085a7 */ /* 0x000ee400080010ff */
[----:B---3--:R-:W-:Y:S05]  /*7680*/  @!P0 BRA `(.L_x_81) ;  /* 0xfffffffc00f08947 */ /* 0x008fea000383ffff */
[----:B------:R-:W-:Y:S05]  /*7690*/  BRA `(.L_x_152) ;  /* 0xffffffd000047947 */ /* 0x000fea000383ffff */
.L_x_84:
[----:B--2---:R-:W-:Y:S07]  /*76a0*/  MOV R0, UR24 ;  /* 0x0000001800007c02 */ /* 0x004fee0008000f00 */
.L_x_153:
[----:B--2---:R2:W3:Y:S02]  /*76b0*/  SYNCS.PHASECHK.TRANS64.TRYWAIT P1, [R0+URZ+0xb8], R2 ;  /* 0x0000b802000075a7 */ /* 0x0044e400080211ff */
[----:B---3--:R-:W-:Y:S05]  /*76c0*/  @!P1 NANOSLEEP.SYNCS 0x989680 ;  /* 0x009896800000995d */ /* 0x008fea0003900000 */
[----:B------:R-:W3:Y:S02]  /*76d0*/  @!P1 SYNCS.PHASECHK.TRANS64 P1, [R0+URZ+0xb8], R2 ;  /* 0x0000b802000095a7 */ /* 0x000ee400080210ff */
[----:B---3--:R-:W-:Y:S05]  /*76e0*/  @!P1 BRA `(.L_x_153) ;  /* 0xfffffffc00f09947 */ /* 0x008fea000383ffff */
[----:B------:R-:W-:Y:S05]  /*76f0*/  BRA `(.L_x_83) ;  /* 0xffffffd400747947 */ /* 0x000fea000383ffff */
.L_x_87:
[----:B------:R-:W-:Y:S07]  /*7700*/  MOV R2, UR4 ;  /* 0x0000000400027c02 */ /* 0x000fee0008000f00 */
.L_x_154:
[----:B--2---:R2:W3:Y:S02]  /*7710*/  SYNCS.PHASECHK.TRANS64.TRYWAIT P0, [R2+URZ+0xa0], R0 ;  /* 0x0000a000020075a7 */ /* 0x0044e400080011ff */
[----:B---3--:R-:W-:Y:S05]  /*7720*/  @!P0 NANOSLEEP.SYNCS 0x989680 ;  /* 0x009896800000895d */ /* 0x008fea0003900000 */
[----:B------:R-:W3:Y:S02]  /*7730*/  @!P0 SYNCS.PHASECHK.TRANS64 P0, [R2+URZ+0xa0], R0 ;  /* 0x0000a000020085a7 */ /* 0x000ee400080010ff */
[----:B---3--:R-:W-:Y:S05]  /*7740*/  @!P0 BRA `(.L_x_154) ;  /* 0xfffffffc00f08947 */ /* 0x008fea000383ffff */
[----:B------:R-:W-:Y:S05]  /*7750*/  BRA `(.L_x_155) ;  /* 0xffffffd400d07947 */ /* 0x000fea000383ffff */
.L_x_89:
[----:B------:R-:W-:-:S07]  /*7760*/  MOV R0, UR4 ;  /* 0x0000000400007c02 */ /* 0x000fce0008000f00 */
.L_x_156:
[----:B---3--:R3:W4:Y:S02]  /*7770*/  SYNCS.PHASECHK.TRANS64.TRYWAIT P0, [R0+URZ], R2 ;  /* 0x00000002000075a7 */ /* 0x00872400080011ff */
[----:B----4-:R-:W-:Y:S05]  /*7780*/  @!P0 NANOSLEEP.SYNCS 0x989680 ;  /* 0x009896800000895d */ /* 0x010fea0003900000 */
[----:B------:R-:W4:Y:S02]  /*7790*/  @!P0 SYNCS.PHASECHK.TRANS64 P0, [R0+URZ], R2 ;  /* 0x00000002000085a7 */ /* 0x000f2400080010ff */
[----:B----4-:R-:W-:Y:S05]  /*77a0*/  @!P0 BRA `(.L_x_156) ;  /* 0xfffffffc00f08947 */ /* 0x010fea000383ffff */
[----:B------:R-:W-:Y:S05]  /*77b0*/  BRA `(.L_x_157) ;  /* 0xffffffd800647947 */ /* 0x000fea000383ffff */
.L_x_91:
[----:B--2---:R2:W4:Y:S02]  /*77c0*/  SYNCS.PHASECHK.TRANS64.TRYWAIT P0, [R3+URZ+0xc0], R0 ;  /* 0x0000c000030075a7 */ /* 0x00452400080011ff */
[----:B----4-:R-:W-:Y:S05]  /*77d0*/  @!P0 NANOSLEEP.SYNCS 0x989680 ;  /* 0x009896800000895d */ /* 0x010fea0003900000 */
[----:B------:R-:W4:Y:S02]  /*77e0*/  @!P0 SYNCS.PHASECHK.TRANS64 P0, [R3+URZ+0xc0], R0 ;  /* 0x0000c000030085a7 */ /* 0x000f2400080010ff */
[----:B----4-:R-:W-:Y:S05]  /*77f0*/  @!P0 BRA `(.L_x_91) ;  /* 0xfffffffc00f08947 */ /* 0x010fea000383ffff */
[----:B------:R-:W-:Y:S05]  /*7800*/  BRA `(.L_x_158) ;  /* 0xffffffdc00487947 */ /* 0x000fea000383ffff */
.L_x_101:
[----:B-1----:R1:W2:Y:S02]  /*7810*/  SYNCS.PHASECHK.TRANS64.TRYWAIT P1, [R3+URZ+0x90], R4 ;  /* 0x00009004030075a7 */ /* 0x0022a400080211ff */
[----:B--2---:R-:W-:Y:S05]  /*7820*/  @!P1 NANOSLEEP.SYNCS 0x989680 ;  /* 0x009896800000995d */ /* 0x004fea0003900000 */
[----:B------:R-:W2:Y:S02]  /*7830*/  @!P1 SYNCS.PHASECHK.TRANS64 P1, [R3+URZ+0x90], R4 ;  /* 0x00009004030095a7 */ /* 0x000ea400080210ff */
[----:B--2---:R-:W-:Y:S05]  /*7840*/  @!P1 BRA `(.L_x_101) ;  /* 0xfffffffc00f09947 */ /* 0x004fea000383ffff */
[----:B------:R-:W-:Y:S05]  /*7850*/  BRA `(.L_x_100) ;  /* 0xffffffe800847947 */ /* 0x000fea000383ffff */
.L_x_103:
[----:B------:R1:W1:Y:S02]  /*7860*/  SYNCS.PHASECHK.TRANS64.TRYWAIT P1, [R26+URZ+0xe0], R5 ;  /* 0x0000e0051a0075a7 */ /* 0x00026400080211ff */
[----:B-1----:R-:W-:Y:S05]  /*7870*/  @!P1 NANOSLEEP.SYNCS 0x989680 ;  /* 0x009896800000995d */ /* 0x002fea0003900000 */
[----:B------:R-:W1:Y:S02]  /*7880*/  @!P1 SYNCS.PHASECHK.TRANS64 P1, [R26+URZ+0xe0], R5 ;  /* 0x0000e0051a0095a7 */ /* 0x000e6400080210ff */
[----:B-1----:R-:W-:Y:S05]  /*7890*/  @!P1 BRA `(.L_x_103) ;  /* 0xfffffffc00f09947 */ /* 0x002fea000383ffff */
[----:B------:R-:W-:Y:S05]  /*78a0*/  BRA `(.L_x_102) ;  /* 0xffffffe800b87947 */ /* 0x000fea000383ffff */
        .weak           $__internal_0_$__cuda_sm10x_tcgen05_guardrail_trap_col_being_dealloced_not_returned_by_alloc
        .type           $__internal_0_$__cuda_sm10x_tcgen05_guardrail_trap_col_being_dealloced_not_returned_by_alloc,@function
        .size           $__internal_0_$__cuda_sm10x_tcgen05_guardrail_trap_col_being_dealloced_not_returned_by_alloc,($__internal_1_$__cuda_sm10x_tcgen05_guardrail_trap_phase_invalid_during_alloc - $__internal_0_$__cuda_sm10x_tcgen05_guardrail_trap_col_being_dealloced_not_returned_by_alloc)
$__internal_0_$__cuda_sm10x_tcgen05_guardrail_trap_col_being_dealloced_not_returned_by_alloc:
[----:B------:R-:W-:Y:S05]  /*78b0*/  BPT.TRAP 0x1 ;  /* 0x000000040000795c */ /* 0x000fea0000300000 */
[----:B------:R-:W-:-:S04]  /*78c0*/  HFMA2 R3, -RZ, RZ, 0, 0 ;  /* 0x00000000ff037431 */ /* 0x000fc800000001ff */
[----:B------:R-:W-:Y:S05]  /*78d0*/  RET.REL.NODEC R2 `(_ZN7cutlass13device_kernelINS_4gemm6kernel13GemmUniversalIN4cute5tupleIJiiiiEEENS1_10collective13CollectiveMmaINS1_35MainloopSm100TmaUmmaWarpSpecializedILi9ELi2ELi4ENS5_IJNS4_1CILi2EEENSA_ILi1EEESC_EEEEENS5_IJNSA_ILi64EEENSA_ILi32EEENSA_ILi128EEEEEENS_6half_tENS5_IJlSC_lEEESJ_SK_NS4_8TiledMMAINS4_8MMA_AtomIJNS4_20SM100_MMA_F16BF16_SSISJ_SJ_fLi64ELi32ELNS4_4UMMA5MajorE0ELSP_0ELNSO_7ScaleInE0ELSQ_0EEEEEENS4_6LayoutINS5_IJSC_SC_SC_EEENS5_IJNSA_ILi0EEESV_SV_EEEEENS5_IJNS4_10UnderscoreESY_SY_EEEEENS4_13SM90_TMA_LOADENS4_14ComposedLayoutINS4_7SwizzleILi3ELi4ELi3EEENS4_18smem_ptr_flag_bitsILi16EEENST_INS5_IJNSA_ILi8EEESF_EEENS5_IJSF_SC_EEEEEEEvNS4_8identityENS4_23SM90_TMA_LOAD_MULTICASTES1B_vS1C_EENS_8epilogue10collective18CollectiveEpilogueINS1F_23Sm100TmaWarpSpecializedILi2ELi1ELi16ELb1ELb0EEEJSI_NS5_IJNST_ISF_SC_EENST_ISG_SC_EEEEESJ_SK_SJ_SK_NS1F_6fusion15FusionCallbacksIS1J_NS1N_17LinearCombinationISJ_fSJ_fLNS_15FloatRoundStyleE2EEESI_S1M_JEEENS4_5SM1004TMEM4LOAD26SM100_TMEM_LOAD_16dp256b4xES11_NS12_INS13_ILi2ELi4ELi3EEES16_NST_INS5_IJS17_SG_EEENS5_IJSG_SC_EEEEEEENS4_17SM75_U32x4_LDSM_NENS4_14SM90_TMA_STOREES21_NS4_17SM90_U32x4_STSM_NENS4_39AutoVectorizingCopyWithAssumedAlignmentILi128EEEEEEvvEEEEvNT_6ParamsE) ;  /* 0xffffff8402c87950 */ /* 0x000fea0003c3ffff */
        .weak           $__internal_1_$__cuda_sm10x_tcgen05_guardrail_trap_phase_invalid_during_alloc
        .type           $__internal_1_$__cuda_sm10x_tcgen05_guardrail_trap_phase_invalid_during_alloc,@function
        .size           $__internal_1_$__cuda_sm10x_tcgen05_guardrail_trap_phase_invalid_during_alloc,($__internal_2_$__cuda_sm10x_tcgen05_guardrail_trap_unallocated_columns_being_dealloced - $__internal_1_$__cuda_sm10x_tcgen05_guardrail_trap_phase_invalid_during_alloc)
$__internal_1_$__cuda_sm10x_tcgen05_guardrail_trap_phase_invalid_during_alloc:
[----:B------:R-:W-:Y:S05]  /*78e0*/  BPT.TRAP 0x1 ;  /* 0x000000040000795c */ /* 0x000fea0000300000 */
[----:B------:R-:W-:-:S04]  /*78f0*/  MOV R5, 0x0 ;  /* 0x0000000000057802 */ /* 0x000fc80000000f00 */
[----:B------:R-:W-:Y:S05]  /*7900*/  RET.REL.NODEC R4 `(_ZN7cutlass13device_kernelINS_4gemm6kernel13GemmUniversalIN4cute5tupleIJiiiiEEENS1_10collective13CollectiveMmaINS1_35MainloopSm100TmaUmmaWarpSpecializedILi9ELi2ELi4ENS5_IJNS4_1CILi2EEENSA_ILi1EEESC_EEEEENS5_IJNSA_ILi64EEENSA_ILi32EEENSA_ILi128EEEEEENS_6half_tENS5_IJlSC_lEEESJ_SK_NS4_8TiledMMAINS4_8MMA_AtomIJNS4_20SM100_MMA_F16BF16_SSISJ_SJ_fLi64ELi32ELNS4_4UMMA5MajorE0ELSP_0ELNSO_7ScaleInE0ELSQ_0EEEEEENS4_6LayoutINS5_IJSC_SC_SC_EEENS5_IJNSA_ILi0EEESV_SV_EEEEENS5_IJNS4_10UnderscoreESY_SY_EEEEENS4_13SM90_TMA_LOADENS4_14ComposedLayoutINS4_7SwizzleILi3ELi4ELi3EEENS4_18smem_ptr_flag_bitsILi16EEENST_INS5_IJNSA_ILi8EEESF_EEENS5_IJSF_SC_EEEEEEEvNS4_8identityENS4_23SM90_TMA_LOAD_MULTICASTES1B_vS1C_EENS_8epilogue10collective18CollectiveEpilogueINS1F_23Sm100TmaWarpSpecializedILi2ELi1ELi16ELb1ELb0EEEJSI_NS5_IJNST_ISF_SC_EENST_ISG_SC_EEEEESJ_SK_SJ_SK_NS1F_6fusion15FusionCallbacksIS1J_NS1N_17LinearCombinationISJ_fSJ_fLNS_15FloatRoundStyleE2EEESI_S1M_JEEENS4_5SM1004TMEM4LOAD26SM100_TMEM_LOAD_16dp256b4xES11_NS12_INS13_ILi2ELi4ELi3EEES16_NST_INS5_IJS17_SG_EEENS5_IJSG_SC_EEEEEEENS4_17SM75_U32x4_LDSM_NENS4_14SM90_TMA_STOREES21_NS4_17SM90_U32x4_STSM_NENS4_39AutoVectorizingCopyWithAssumedAlignmentILi128EEEEEEvvEEEEvNT_6ParamsE) ;  /* 0xffffff8404bc7950 */ /* 0x000fea0003c3ffff */
        .weak           $__internal_2_$__cuda_sm10x_tcgen05_guardrail_trap_unallocated_columns_being_dealloced
        .type           $__internal_2_$__cuda_sm10x_tcgen05_guardrail_trap_unallocated_columns_being_dealloced,@function
        .size           $__internal_2_$__cuda_sm10x_tcgen05_guardrail_trap_unallocated_columns_being_dealloced,(.L_x_160 - $__internal_2_$__cuda_sm10x_tcgen05_guardrail_trap_unallocated_columns_being_dealloced)
$__internal_2_$__cuda_sm10x_tcgen05_guardrail_trap_unallocated_columns_being_dealloced:
[----:B------:R-:W-:Y:S05]  /*7910*/  BPT.TRAP 0x1 ;  /* 0x000000040000795c */ /* 0x000fea0000300000 */
[----:B------:R-:W-:-:S04]  /*7920*/  HFMA2 R3, -RZ, RZ, 0, 0 ;  /* 0x00000000ff037431 */ /* 0x000fc800000001ff */
[----:B------:R-:W-:Y:S05]  /*7930*/  RET.REL.NODEC R2 `(_ZN7cutlass13device_kernelINS_4gemm6kernel13GemmUniversalIN4cute5tupleIJiiiiEEENS1_10collective13CollectiveMmaINS1_35MainloopSm100TmaUmmaWarpSpecializedILi9ELi2ELi4ENS5_IJNS4_1CILi2EEENSA_ILi1EEESC_EEEEENS5_IJNSA_ILi64EEENSA_ILi32EEENSA_ILi128EEEEEENS_6half_tENS5_IJlSC_lEEESJ_SK_NS4_8TiledMMAINS4_8MMA_AtomIJNS4_20SM100_MMA_F16BF16_SSISJ_SJ_fLi64ELi32ELNS4_4UMMA5MajorE0ELSP_0ELNSO_7ScaleInE0ELSQ_0EEEEEENS4_6LayoutINS5_IJSC_SC_SC_EEENS5_IJNSA_ILi0EEESV_SV_EEEEENS5_IJNS4_10UnderscoreESY_SY_EEEEENS4_13SM90_TMA_LOADENS4_14ComposedLayoutINS4_7SwizzleILi3ELi4ELi3EEENS4_18smem_ptr_flag_bitsILi16EEENST_INS5_IJNSA_ILi8EEESF_EEENS5_IJSF_SC_EEEEEEEvNS4_8identityENS4_23SM90_TMA_LOAD_MULTICASTES1B_vS1C_EENS_8epilogue10collective18CollectiveEpilogueINS1F_23Sm100TmaWarpSpecializedILi2ELi1ELi16ELb1ELb0EEEJSI_NS5_IJNST_ISF_SC_EENST_ISG_SC_EEEEESJ_SK_SJ_SK_NS1F_6fusion15FusionCallbacksIS1J_NS1N_17LinearCombinationISJ_fSJ_fLNS_15FloatRoundStyleE2EEESI_S1M_JEEENS4_5SM1004TMEM4LOAD26SM100_TMEM_LOAD_16dp256b4xES11_NS12_INS13_ILi2ELi4ELi3EEES16_NST_INS5_IJS17_SG_EEENS5_IJSG_SC_EEEEEEENS4_17SM75_U32x4_LDSM_NENS4_14SM90_TMA_STOREES21_NS4_17SM90_U32x4_STSM_NENS4_39AutoVectorizingCopyWithAssumedAlignmentILi128EEEEEEvvEEEEvNT_6ParamsE) ;  /* 0xffffff8402b07950 */ /* 0x000fea0003c3ffff */
.L_x_159:
[----:B------:R-:W-:-:S00]  /*7940*/  BRA `(.L_x_159) ;  /* 0xfffffffc00fc7947 */ /* 0x000fc0000383ffff */
[----:B------:R-:W-:-:S00]  /*7950*/  NOP ;  /* 0x0000000000007918 */ /* 0x000fc00000000000 */
        /* <DEDUP_REMOVED lines=10> */
.L_x_160:


//--------------------- .nv.global.init           --------------------------
	.section	.nv.global.init,"aw",@progbits
.nv.global.init:
	.type		$str$27,@object
	.size		$str$27,($str$28 - $str$27)
$str$27:
        /*0000*/ 	.byte	0x28, 0x61, 0x64, 0x64, 0x72, 0x65, 0x73, 0x73, 0x20, 0x26, 0x20, 0x6d, 0x61, 0x73, 0x6b, 0x29
        /*0010*/ 	.byte	0x20, 0x3d, 0x3d, 0x20, 0x30, 0x00
	.type		$str$28,@object
	.size		$str$28,($str$26 - $str$28)
$str$28:
        /*0016*/ 	.byte	0x2f, 0x74, 0x6d, 0x70, 0x2f, 0x63, 0x75, 0x74, 0x6c, 0x61, 0x73, 0x73, 0x5f, 0x73, 0x77, 0x65
        /*0026*/ 	.byte	0x65, 0x70, 0x5f, 0x73, 0x72, 0x63, 0x2f, 0x69, 0x6e, 0x63, 0x6c, 0x75, 0x64, 0x65, 0x2f, 0x63
        /*0036*/ 	.byte	0x75, 0x74, 0x65, 0x2f, 0x70, 0x6f, 0x69, 0x6e, 0x74, 0x65, 0x72, 0x5f, 0x66, 0x6c, 0x61, 0x67
        /*0046*/ 	.byte	0x67, 0x65, 0x64, 0x2e, 0x68, 0x70, 0x70, 0x00
	.type		$str$26,@object
	.size		$str$26,($str$25 - $str$26)
$str$26:
        /*004e*/ 	.byte	0x2f, 0x74, 0x6d, 0x70, 0x2f, 0x63, 0x75, 0x74, 0x6c, 0x61, 0x73, 0x73, 0x5f, 0x73, 0x77, 0x65
        /*005e*/ 	.byte	0x65, 0x70, 0x5f, 0x73, 0x72, 0x63, 0x2f, 0x69, 0x6e, 0x63, 0x6c, 0x75, 0x64, 0x65, 0x2f, 0x63
        /*006e*/ 	.byte	0x75, 0x74, 0x65, 0x2f, 0x61, 0x74, 0x6f, 0x6d, 0x2f, 0x63, 0x6f, 0x70, 0x79, 0x5f, 0x74, 0x72
        /*007e*/ 	.byte	0x61, 0x69, 0x74, 0x73, 0x5f, 0x73, 0x6d, 0x31, 0x30, 0x30, 0x2e, 0x68, 0x70, 0x70, 0x00
	.type		$str$25,@object
	.size		$str$25,(__unnamed_1 - $str$25)
$str$25:
        /*008d*/ 	.byte	0x28, 0x28, 0x75, 0x69, 0x6e, 0x74, 0x33, 0x32, 0x5f, 0x74, 0x28, 0x74, 0x68, 0x72, 0x65, 0x61
        /*009d*/ 	.byte	0x64, 0x49, 0x64, 0x78, 0x2e, 0x78, 0x29, 0x20, 0x2f, 0x20, 0x33, 0x32, 0x29, 0x20, 0x25, 0x20
        /*00ad*/ 	.byte	0x34, 0x29, 0x20, 0x3d, 0x3d, 0x20, 0x28, 0x28, 0x28, 0x74, 0x6d, 0x65, 0x6d, 0x5f, 0x61, 0x64
        /*00bd*/ 	.byte	0x64, 0x72, 0x20, 0x3e, 0x3e, 0x20, 0x31, 0x36, 0x29, 0x20, 0x2f, 0x20, 0x33, 0x32, 0x29, 0x20
        /*00cd*/ 	.byte	0x25, 0x20, 0x34, 0x29, 0x00
	.type		__unnamed_1,@object
	.size		__unnamed_1,(__unnamed_2 - __unnamed_1)
__unnamed_1:
        /*00d2*/ 	.byte	0x61, 0x75, 0x74, 0x6f, 0x20, 0x63, 0x75, 0x74, 0x65, 0x3a, 0x3a, 0x61, 0x73, 0x5f, 0x70, 0x6f
        /* <DEDUP_REMOVED lines=24> */
        /*0262*/ 	.byte	0x3e, 0x3e, 0x3e, 0x5d, 0x00
	.type		__unnamed_2,@object
	.size		__unnamed_2,(.L_2 - __unnamed_2)
__unnamed_2:
        /* <DEDUP_REMOVED lines=46> */
.L_2:


//--------------------- .nv.shared._ZN7cutlass13device_kernelINS_4gemm6kernel13GemmUniversalIN4cute5tupleIJiiiiEEENS1_10collective13CollectiveMmaINS1_35MainloopSm100TmaUmmaWarpSpecializedILi9ELi2ELi4ENS5_IJNS4_1CILi2EEENSA_ILi1EEESC_EEEEENS5_IJNSA_ILi64EEENSA_ILi32EEENSA_ILi128EEEEEENS_6half_tENS5_IJlSC_lEEESJ_SK_NS4_8TiledMMAINS4_8MMA_AtomIJNS4_20SM100_MMA_F16BF16_SSISJ_SJ_fLi64ELi32ELNS4_4UMMA5MajorE0ELSP_0ELNSO_7ScaleInE0ELSQ_0EEEEEENS4_6LayoutINS5_IJSC_SC_SC_EEENS5_IJNSA_ILi0EEESV_SV_EEEEENS5_IJNS4_10UnderscoreESY_SY_EEEEENS4_13SM90_TMA_LOADENS4_14ComposedLayoutINS4_7SwizzleILi3ELi4ELi3EEENS4_18smem_ptr_flag_bitsILi16EEENST_INS5_IJNSA_ILi8EEESF_EEENS5_IJSF_SC_EEEEEEEvNS4_8identityENS4_23SM90_TMA_LOAD_MULTICASTES1B_vS1C_EENS_8epilogue10collective18CollectiveEpilogueINS1F_23Sm100TmaWarpSpecializedILi2ELi1ELi16ELb1ELb0EEEJSI_NS5_IJNST_ISF_SC_EENST_ISG_SC_EEEEESJ_SK_SJ_SK_NS1F_6fusion15FusionCallbacksIS1J_NS1N_17LinearCombinationISJ_fSJ_fLNS_15FloatRoundStyleE2EEESI_S1M_JEEENS4_5SM1004TMEM4LOAD26SM100_TMEM_LOAD_16dp256b4xES11_NS12_INS13_ILi2ELi4ELi3EEES16_NST_INS5_IJS17_SG_EEENS5_IJSG_SC_EEEEEEENS4_17SM75_U32x4_LDSM_NENS4_14SM90_TMA_STOREES21_NS4_17SM90_U32x4_STSM_NENS4_39AutoVectorizingCopyWithAssumedAlignmentILi128EEEEEEvvEEEEvNT_6ParamsE --------------------------
	.section	.nv.shared._ZN7cutlass13device_kernelINS_4gemm6kernel13GemmUniversalIN4cute5tupleIJiiiiEEENS1_10collective13CollectiveMmaINS1_35MainloopSm100TmaUmmaWarpSpecializedILi9ELi2ELi4ENS5_IJNS4_1CILi2EEENSA_ILi1EEESC_EEEEENS5_IJNSA_ILi64EEENSA_ILi32EEENSA_ILi128EEEEEENS_6half_tENS5_IJlSC_lEEESJ_SK_NS4_8TiledMMAINS4_8MMA_AtomIJNS4_20SM100_MMA_F16BF16_SSISJ_SJ_fLi64ELi32ELNS4_4UMMA5MajorE0ELSP_0ELNSO_7ScaleInE0ELSQ_0EEEEEENS4_6LayoutINS5_IJSC_SC_SC_EEENS5_IJNSA_ILi0EEESV_SV_EEEEENS5_IJNS4_10UnderscoreESY_SY_EEEEENS4_13SM90_TMA_LOADENS4_14ComposedLayoutINS4_7SwizzleILi3ELi4ELi3EEENS4_18smem_ptr_flag_bitsILi16EEENST_INS5_IJNSA_ILi8EEESF_EEENS5_IJSF_SC_EEEEEEEvNS4_8identityENS4_23SM90_TMA_LOAD_MULTICASTES1B_vS1C_EENS_8epilogue10collective18CollectiveEpilogueINS1F_23Sm100TmaWarpSpecializedILi2ELi1ELi16ELb1ELb0EEEJSI_NS5_IJNST_ISF_SC_EENST_ISG_SC_EEEEESJ_SK_SJ_SK_NS1F_6fusion15FusionCallbacksIS1J_NS1N_17LinearCombinationISJ_fSJ_fLNS_15FloatRoundStyleE2EEESI_S1M_JEEENS4_5SM1004TMEM4LOAD26SM100_TMEM_LOAD_16dp256b4xES11_NS12_INS13_ILi2ELi4ELi3EEES16_NST_INS5_IJS17_SG_EEENS5_IJSG_SC_EEEEEEENS4_17SM75_U32x4_LDSM_NENS4_14SM90_TMA_STOREES21_NS4_17SM90_U32x4_STSM_NENS4_39AutoVectorizingCopyWithAssumedAlignmentILi128EEEEEEvvEEEEvNT_6ParamsE,"aw",@nobits
	.sectionflags	@""
	.align	16
	.zero		1024


//--------------------- .nv.shared.reserved.0     --------------------------
	.section	.nv.shared.reserved.0,"aw",@nobits
	.weak		__nv_reservedSMEM_offset_0_alias
	.size		__nv_reservedSMEM_offset_0_alias, 0, 64
	.other		__nv_reservedSMEM_offset_0_alias,@"STO_CUDA_RESERVED_SHARED STV_DEFAULT"
__nv_reservedSMEM_offset_0_alias:
	.zero		0
.nv.shared.reserved.0:
	.zero		64
	.weak		__nv_reservedSMEM_tcgen05_partition
	.type		__nv_reservedSMEM_tcgen05_partition,@object
	.size		__nv_reservedSMEM_tcgen05_partition,(.L_0 - __nv_reservedSMEM_tcgen05_partition)
__nv_reservedSMEM_tcgen05_partition:
	.zero		32
.L_0:


//--------------------- .nv.global                --------------------------
	.section	.nv.global,"aw",@nobits
.nv.global:
	.type		_ZN40_INTERNAL_8899b7f5_4_k_cu_d6ac13cc_170174cute1_E,@object
	.size		_ZN40_INTERNAL_8899b7f5_4_k_cu_d6ac13cc_170174cute1_E,(_ZN40_INTERNAL_8899b7f5_4_k_cu_d6ac13cc_170174cuda3std3__45__cpo6cbeginE - _ZN40_INTERNAL_8899b7f5_4_k_cu_d6ac13cc_170174cute1_E)
_ZN40_INTERNAL_8899b7f5_4_k_cu_d6ac13cc_170174cute1_E:
	.zero		1
	.type		_ZN40_INTERNAL_8899b7f5_4_k_cu_d6ac13cc_170174cuda3std3__45__cpo6cbeginE,@object
	.size		_ZN40_INTERNAL_8899b7f5_4_k_cu_d6ac13cc_170174cuda3std3__45__cpo6cbeginE,(_ZN40_INTERNAL_8899b7f5_4_k_cu_d6ac13cc_170174cuda3std3__48in_placeE - _ZN40_INTERNAL_8899b7f5_4_k_cu_d6ac13cc_170174cuda3std3__45__cpo6cbeginE)
_ZN40_INTERNAL_8899b7f5_4_k_cu_d6ac13cc_170174cuda3std3__45__cpo6cbeginE:
	.zero		1
	.type		_ZN40_INTERNAL_8899b7f5_4_k_cu_d6ac13cc_170174cuda3std3__48in_placeE,@object
	.size		_ZN40_INTERNAL_8899b7f5_4_k_cu_d6ac13cc_170174cuda3std3__48in_placeE,(_ZN40_INTERNAL_8899b7f5_4_k_cu_d6ac13cc_170174cuda3std6ranges3__45__cpo9iter_moveE - _ZN40_INTERNAL_8899b7f5_4_k_cu_d6ac13cc_170174cuda3std3__48in_placeE)
_ZN40_INTERNAL_8899b7f5_4_k_cu_d6ac13cc_170174cuda3std3__48in_placeE:
	.zero		1
	.type		_ZN40_INTERNAL_8899b7f5_4_k_cu_d6ac13cc_170174cuda3std6ranges3__45__cpo9iter_moveE,@object
	.size		_ZN40_INTERNAL_8899b7f5_4_k_cu_d6ac13cc_170174cuda3std6ranges3__45__cpo9iter_moveE,(_ZN40_INTERNAL_8899b7f5_4_k_cu_d6ac13cc_170174cuda3std3__45__cpo5beginE - _ZN40_INTERNAL_8899b7f5_4_k_cu_d6ac13cc_170174cuda3std6ranges3__45__cpo9iter_moveE)
_ZN40_INTERNAL_8899b7f5_4_k_cu_d6ac13cc_170174cuda3std6ranges3__45__cpo9iter_moveE:
	.zero		1
	.type		_ZN40_INTERNAL_8899b7f5_4_k_cu_d6ac13cc_170174cuda3std3__45__cpo5beginE,@object
	.size		_ZN40_INTERNAL_8899b7f5_4_k_cu_d6ac13cc_170174cuda3std3__45__cpo5beginE,(_ZN40_INTERNAL_8899b7f5_4_k_cu_d6ac13cc_170174cuda3std3__442_GLOBAL__N__8899b7f5_4_k_cu_d6ac13cc_170176ignoreE - _ZN40_INTERNAL_8899b7f5_4_k_cu_d6ac13cc_170174cuda3std3__45__cpo5beginE)
_ZN40_INTERNAL_8899b7f5_4_k_cu_d6ac13cc_170174cuda3std3__45__cpo5beginE:
	.zero		1
	.type		_ZN40_INTERNAL_8899b7f5_4_k_cu_d6ac13cc_170174cuda3std3__442_GLOBAL__N__8899b7f5_4_k_cu_d6ac13cc_170176ignoreE,@object
	.size		_ZN40_INTERNAL_8899b7f5_4_k_cu_d6ac13cc_170174cuda3std3__442_GLOBAL__N__8899b7f5_4_k_cu_d6ac13cc_170176ignoreE,(_ZN40_INTERNAL_8899b7f5_4_k_cu_d6ac13cc_170174cute7productE - _ZN40_INTERNAL_8899b7f5_4_k_cu_d6ac13cc_170174cuda3std3__442_GLOBAL__N__8899b7f5_4_k_cu_d6ac13cc_170176ignoreE)
_ZN40_INTERNAL_8899b7f5_4_k_cu_d6ac13cc_170174cuda3std3__442_GLOBAL__N__8899b7f5_4_k_cu_d6ac13cc_170176ignoreE:
	.zero		1
	.type		_ZN40_INTERNAL_8899b7f5_4_k_cu_d6ac13cc_170174cute7productE,@object
	.size		_ZN40_INTERNAL_8899b7f5_4_k_cu_d6ac13cc_170174cute7productE,(_ZN40_INTERNAL_8899b7f5_4_k_cu_d6ac13cc_170174cuda3std3__45__cpo3endE - _ZN40_INTERNAL_8899b7f5_4_k_cu_d6ac13cc_170174cute7productE)
_ZN40_INTERNAL_8899b7f5_4_k_cu_d6ac13cc_170174cute7productE:
	.zero		1
	.type		_ZN40_INTERNAL_8899b7f5_4_k_cu_d6ac13cc_170174cuda3std3__45__cpo3endE,@object
	.size		_ZN40_INTERNAL_8899b7f5_4_k_cu_d6ac13cc_170174cuda3std3__45__cpo3endE,(_ZN40_INTERNAL_8899b7f5_4_k_cu_d6ac13cc_170174cuda3std3__419piecewise_constructE - _ZN40_INTERNAL_8899b7f5_4_k_cu_d6ac13cc_170174cuda3std3__45__cpo3endE)
_ZN40_INTERNAL_8899b7f5_4_k_cu_d6ac13cc_170174cuda3std3__45__cpo3endE:
	.zero		1
	.type		_ZN40_INTERNAL_8899b7f5_4_k_cu_d6ac13cc_170174cuda3std3__419piecewise_constructE,@object
	.size		_ZN40_INTERNAL_8899b7f5_4_k_cu_d6ac13cc_170174cuda3std3__419piecewise_constructE,(_ZN40_INTERNAL_8899b7f5_4_k_cu_d6ac13cc_170174cuda3std3__45__cpo4cendE - _ZN40_INTERNAL_8899b7f5_4_k_cu_d6ac13cc_170174cuda3std3__419piecewise_constructE)
_ZN40_INTERNAL_8899b7f5_4_k_cu_d6ac13cc_170174cuda3std3__419piecewise_constructE:
	.zero		1
	.type		_ZN40_INTERNAL_8899b7f5_4_k_cu_d6ac13cc_170174cuda3std3__45__cpo4cendE,@object
	.size		_ZN40_INTERNAL_8899b7f5_4_k_cu_d6ac13cc_170174cuda3std3__45__cpo4cendE,(_ZN40_INTERNAL_8899b7f5_4_k_cu_d6ac13cc_170174cuda3std6ranges3__45__cpo4swapE - _ZN40_INTERNAL_8899b7f5_4_k_cu_d6ac13cc_170174cuda3std3__45__cpo4cendE)
_ZN40_INTERNAL_8899b7f5_4_k_cu_d6ac13cc_170174cuda3std3__45__cpo4cendE:
	.zero		1
	.type		_ZN40_INTERNAL_8899b7f5_4_k_cu_d6ac13cc_170174cuda3std6ranges3__45__cpo4swapE,@object
	.size		_ZN40_INTERNAL_8899b7f5_4_k_cu_d6ac13cc_170174cuda3std6ranges3__45__cpo4swapE,(.L_10 - _ZN40_INTERNAL_8899b7f5_4_k_cu_d6ac13cc_170174cuda3std6ranges3__45__cpo4swapE)
_ZN40_INTERNAL_8899b7f5_4_k_cu_d6ac13cc_170174cuda3std6ranges3__45__cpo4swapE:
	.zero		1
.L_10:


//--------------------- .nv.constant0._ZN7cutlass13device_kernelINS_4gemm6kernel13GemmUniversalIN4cute5tupleIJiiiiEEENS1_10collective13CollectiveMmaINS1_35MainloopSm100TmaUmmaWarpSpecializedILi9ELi2ELi4ENS5_IJNS4_1CILi2EEENSA_ILi1EEESC_EEEEENS5_IJNSA_ILi64EEENSA_ILi32EEENSA_ILi128EEEEEENS_6half_tENS5_IJlSC_lEEESJ_SK_NS4_8TiledMMAINS4_8MMA_AtomIJNS4_20SM100_MMA_F16BF16_SSISJ_SJ_fLi64ELi32ELNS4_4UMMA5MajorE0ELSP_0ELNSO_7ScaleInE0ELSQ_0EEEEEENS4_6LayoutINS5_IJSC_SC_SC_EEENS5_IJNSA_ILi0EEESV_SV_EEEEENS5_IJNS4_10UnderscoreESY_SY_EEEEENS4_13SM90_TMA_LOADENS4_14ComposedLayoutINS4_7SwizzleILi3ELi4ELi3EEENS4_18smem_ptr_flag_bitsILi16EEENST_INS5_IJNSA_ILi8EEESF_EEENS5_IJSF_SC_EEEEEEEvNS4_8identityENS4_23SM90_TMA_LOAD_MULTICASTES1B_vS1C_EENS_8epilogue10collective18CollectiveEpilogueINS1F_23Sm100TmaWarpSpecializedILi2ELi1ELi16ELb1ELb0EEEJSI_NS5_IJNST_ISF_SC_EENST_ISG_SC_EEEEESJ_SK_SJ_SK_NS1F_6fusion15FusionCallbacksIS1J_NS1N_17LinearCombinationISJ_fSJ_fLNS_15FloatRoundStyleE2EEESI_S1M_JEEENS4_5SM1004TMEM4LOAD26SM100_TMEM_LOAD_16dp256b4xES11_NS12_INS13_ILi2ELi4ELi3EEES16_NST_INS5_IJS17_SG_EEENS5_IJSG_SC_EEEEEEENS4_17SM75_U32x4_LDSM_NENS4_14SM90_TMA_STOREES21_NS4_17SM90_U32x4_STSM_NENS4_39AutoVectorizingCopyWithAssumedAlignmentILi128EEEEEEvvEEEEvNT_6ParamsE --------------------------
	.section	.nv.constant0._ZN7cutlass13device_kernelINS_4gemm6kernel13GemmUniversalIN4cute5tupleIJiiiiEEENS1_10collective13CollectiveMmaINS1_35MainloopSm100TmaUmmaWarpSpecializedILi9ELi2ELi4ENS5_IJNS4_1CILi2EEENSA_ILi1EEESC_EEEEENS5_IJNSA_ILi64EEENSA_ILi32EEENSA_ILi128EEEEEENS_6half_tENS5_IJlSC_lEEESJ_SK_NS4_8TiledMMAINS4_8MMA_AtomIJNS4_20SM100_MMA_F16BF16_SSISJ_SJ_fLi64ELi32ELNS4_4UMMA5MajorE0ELSP_0ELNSO_7ScaleInE0ELSQ_0EEEEEENS4_6LayoutINS5_IJSC_SC_SC_EEENS5_IJNSA_ILi0EEESV_SV_EEEEENS5_IJNS4_10UnderscoreESY_SY_EEEEENS4_13SM90_TMA_LOADENS4_14ComposedLayoutINS4_7SwizzleILi3ELi4ELi3EEENS4_18smem_ptr_flag_bitsILi16EEENST_INS5_IJNSA_ILi8EEESF_EEENS5_IJSF_SC_EEEEEEEvNS4_8identityENS4_23SM90_TMA_LOAD_MULTICASTES1B_vS1C_EENS_8epilogue10collective18CollectiveEpilogueINS1F_23Sm100TmaWarpSpecializedILi2ELi1ELi16ELb1ELb0EEEJSI_NS5_IJNST_ISF_SC_EENST_ISG_SC_EEEEESJ_SK_SJ_SK_NS1F_6fusion15FusionCallbacksIS1J_NS1N_17LinearCombinationISJ_fSJ_fLNS_15FloatRoundStyleE2EEESI_S1M_JEEENS4_5SM1004TMEM4LOAD26SM100_TMEM_LOAD_16dp256b4xES11_NS12_INS13_ILi2ELi4ELi3EEES16_NST_INS5_IJS17_SG_EEENS5_IJSG_SC_EEEEEEENS4_17SM75_U32x4_LDSM_NENS4_14SM90_TMA_STOREES21_NS4_17SM90_U32x4_STSM_NENS4_39AutoVectorizingCopyWithAssumedAlignmentILi128EEEEEEvvEEEEvNT_6ParamsE,"a",@progbits
	.sectionflags	@""
	.align	4
.nv.constant0._ZN7cutlass13device_kernelINS_4gemm6kernel13GemmUniversalIN4cute5tupleIJiiiiEEENS1_10collective13CollectiveMmaINS1_35MainloopSm100TmaUmmaWarpSpecializedILi9ELi2ELi4ENS5_IJNS4_1CILi2EEENSA_ILi1EEESC_EEEEENS5_IJNSA_ILi64EEENSA_ILi32EEENSA_ILi128EEEEEENS_6half_tENS5_IJlSC_lEEESJ_SK_NS4_8TiledMMAINS4_8MMA_AtomIJNS4_20SM100_MMA_F16BF16_SSISJ_SJ_fLi64ELi32ELNS4_4UMMA5MajorE0ELSP_0ELNSO_7ScaleInE0ELSQ_0EEEEEENS4_6LayoutINS5_IJSC_SC_SC_EEENS5_IJNSA_ILi0EEESV_SV_EEEEENS5_IJNS4_10UnderscoreESY_SY_EEEEENS4_13SM90_TMA_LOADENS4_14ComposedLayoutINS4_7SwizzleILi3ELi4ELi3EEENS4_18smem_ptr_flag_bitsILi16EEENST_INS5_IJNSA_ILi8EEESF_EEENS5_IJSF_SC_EEEEEEEvNS4_8identityENS4_23SM90_TMA_LOAD_MULTICASTES1B_vS1C_EENS_8epilogue10collective18CollectiveEpilogueINS1F_23Sm100TmaWarpSpecializedILi2ELi1ELi16ELb1ELb0EEEJSI_NS5_IJNST_ISF_SC_EENST_ISG_SC_EEEEESJ_SK_SJ_SK_NS1F_6fusion15FusionCallbacksIS1J_NS1N_17LinearCombinationISJ_fSJ_fLNS_15FloatRoundStyleE2EEESI_S1M_JEEENS4_5SM1004TMEM4LOAD26SM100_TMEM_LOAD_16dp256b4xES11_NS12_INS13_ILi2ELi4ELi3EEES16_NST_INS5_IJS17_SG_EEENS5_IJSG_SC_EEEEEEENS4_17SM75_U32x4_LDSM_NENS4_14SM90_TMA_STOREES21_NS4_17SM90_U32x4_STSM_NENS4_39AutoVectorizingCopyWithAssumedAlignmentILi128EEEEEEvvEEEEvNT_6ParamsE:
	.zero		2944


//--------------------- SYMBOLS --------------------------

	.type		.nv.reservedSmem.offset0,@object
	.size		.nv.reservedSmem.offset0,0x4
	.type		.nv.reservedSmem.cap,@object
	.size		.nv.reservedSmem.cap,0x4
	.type		__assertfail,@function
